//
// Generated by NVIDIA NVVM Compiler
//
// Compiler Build ID: CL-36424714
// Cuda compilation tools, release 13.0, V13.0.88
// Based on NVVM 20.0.0
//

.version 9.0
.target sm_100
.address_size 64

	// .globl	_Z15trace_on_prismsP8prism_cujP6ray_cujP6float4

.visible .entry _Z15trace_on_prismsP8prism_cujP6ray_cujP6float4(
	.param .u64 .ptr .align 1 _Z15trace_on_prismsP8prism_cujP6ray_cujP6float4_param_0,
	.param .u32 _Z15trace_on_prismsP8prism_cujP6ray_cujP6float4_param_1,
	.param .u64 .ptr .align 1 _Z15trace_on_prismsP8prism_cujP6ray_cujP6float4_param_2,
	.param .u32 _Z15trace_on_prismsP8prism_cujP6ray_cujP6float4_param_3,
	.param .u64 .ptr .align 1 _Z15trace_on_prismsP8prism_cujP6ray_cujP6float4_param_4
)
{
	.reg .pred 	%p<114>;
	.reg .b32 	%r<24>;
	.reg .b32 	%f<353>;
	.reg .b64 	%rd<17>;

	ld.param.u64 	%rd6, [_Z15trace_on_prismsP8prism_cujP6ray_cujP6float4_param_0];
	ld.param.u32 	%r9, [_Z15trace_on_prismsP8prism_cujP6ray_cujP6float4_param_3];
	cvta.to.global.u64 	%rd7, %rd6;
	mov.u32 	%r10, %ctaid.x;
	mov.u32 	%r11, %ntid.x;
	mov.u32 	%r12, %tid.x;
	mad.lo.s32 	%r1, %r10, %r11, %r12;
	mul.wide.u32 	%rd8, %r1, 48;
	add.s64 	%rd9, %rd7, %rd8;
	ld.global.v4.f32 	{%f3, %f4, %f1, %f2}, [%rd9];
	ld.global.v4.f32 	{%f5, %f6, %f7, %f8}, [%rd9+16];
	ld.global.v4.f32 	{%f11, %f12, %f9, %f10}, [%rd9+32];
	bar.sync 	0;
	setp.eq.s32 	%p1, %r9, 0;
	mov.f32 	%f352, 0f00000000;
	@%p1 bra 	$L__BB0_12;
	ld.param.u64 	%rd14, [_Z15trace_on_prismsP8prism_cujP6ray_cujP6float4_param_2];
	sub.f32 	%f13, %f5, %f3;
	sub.f32 	%f14, %f6, %f4;
	sub.f32 	%f66, %f7, %f1;
	sub.f32 	%f67, %f11, %f3;
	sub.f32 	%f15, %f12, %f4;
	sub.f32 	%f68, %f9, %f1;
	mul.f32 	%f69, %f14, %f68;
	mul.f32 	%f70, %f66, %f15;
	sub.f32 	%f16, %f69, %f70;
	mul.f32 	%f71, %f66, %f67;
	mul.f32 	%f72, %f13, %f68;
	sub.f32 	%f17, %f71, %f72;
	mul.f32 	%f73, %f13, %f15;
	mul.f32 	%f74, %f14, %f67;
	sub.f32 	%f18, %f73, %f74;
	mul.f32 	%f75, %f4, %f17;
	fma.rn.f32 	%f76, %f3, %f16, %f75;
	fma.rn.f32 	%f19, %f1, %f18, %f76;
	sub.f32 	%f20, %f6, %f12;
	sub.f32 	%f21, %f11, %f5;
	sub.f32 	%f22, %f3, %f11;
	sub.f32 	%f77, %f8, %f2;
	sub.f32 	%f78, %f10, %f2;
	mul.f32 	%f79, %f14, %f78;
	mul.f32 	%f80, %f77, %f15;
	sub.f32 	%f23, %f79, %f80;
	mul.f32 	%f81, %f77, %f67;
	mul.f32 	%f82, %f13, %f78;
	sub.f32 	%f24, %f81, %f82;
	mul.f32 	%f83, %f4, %f24;
	fma.rn.f32 	%f84, %f3, %f23, %f83;
	fma.rn.f32 	%f25, %f2, %f18, %f84;
	sub.f32 	%f85, %f3, %f3;
	sub.f32 	%f86, %f4, %f4;
	sub.f32 	%f87, %f2, %f1;
	mul.f32 	%f88, %f87, %f14;
	mul.f32 	%f89, %f86, %f66;
	sub.f32 	%f26, %f88, %f89;
	mul.f32 	%f90, %f85, %f66;
	mul.f32 	%f91, %f87, %f13;
	sub.f32 	%f27, %f90, %f91;
	mul.f32 	%f92, %f86, %f13;
	mul.f32 	%f93, %f85, %f14;
	sub.f32 	%f28, %f92, %f93;
	mul.f32 	%f94, %f4, %f27;
	fma.rn.f32 	%f95, %f3, %f26, %f94;
	fma.rn.f32 	%f29, %f1, %f28, %f95;
	sub.f32 	%f30, %f3, %f5;
	sub.f32 	%f96, %f5, %f5;
	sub.f32 	%f97, %f6, %f6;
	sub.f32 	%f98, %f8, %f7;
	sub.f32 	%f31, %f4, %f6;
	sub.f32 	%f99, %f2, %f7;
	mul.f32 	%f100, %f97, %f99;
	mul.f32 	%f101, %f31, %f98;
	sub.f32 	%f32, %f100, %f101;
	mul.f32 	%f102, %f30, %f98;
	mul.f32 	%f103, %f96, %f99;
	sub.f32 	%f33, %f102, %f103;
	mul.f32 	%f104, %f96, %f31;
	mul.f32 	%f105, %f30, %f97;
	sub.f32 	%f34, %f104, %f105;
	mul.f32 	%f106, %f6, %f33;
	fma.rn.f32 	%f107, %f5, %f32, %f106;
	fma.rn.f32 	%f35, %f7, %f34, %f107;
	sub.f32 	%f36, %f12, %f6;
	sub.f32 	%f108, %f9, %f7;
	sub.f32 	%f109, %f10, %f7;
	mul.f32 	%f110, %f36, %f109;
	mul.f32 	%f111, %f36, %f108;
	sub.f32 	%f37, %f110, %f111;
	mul.f32 	%f112, %f21, %f108;
	mul.f32 	%f113, %f21, %f109;
	sub.f32 	%f38, %f112, %f113;
	mul.f32 	%f114, %f21, %f36;
	sub.f32 	%f39, %f114, %f114;
	mul.f32 	%f115, %f6, %f38;
	fma.rn.f32 	%f116, %f5, %f37, %f115;
	fma.rn.f32 	%f40, %f7, %f39, %f116;
	sub.f32 	%f41, %f12, %f12;
	sub.f32 	%f42, %f11, %f11;
	sub.f32 	%f43, %f5, %f11;
	mul.f32 	%f117, %f97, %f109;
	mul.f32 	%f118, %f98, %f36;
	sub.f32 	%f44, %f117, %f118;
	mul.f32 	%f119, %f98, %f21;
	mul.f32 	%f120, %f96, %f109;
	sub.f32 	%f45, %f119, %f120;
	mul.f32 	%f121, %f96, %f36;
	mul.f32 	%f122, %f97, %f21;
	sub.f32 	%f46, %f121, %f122;
	mul.f32 	%f123, %f6, %f45;
	fma.rn.f32 	%f124, %f5, %f44, %f123;
	fma.rn.f32 	%f47, %f7, %f46, %f124;
	sub.f32 	%f125, %f10, %f1;
	mul.f32 	%f126, %f15, %f125;
	mul.f32 	%f127, %f15, %f68;
	sub.f32 	%f48, %f126, %f127;
	mul.f32 	%f128, %f67, %f68;
	mul.f32 	%f129, %f67, %f125;
	sub.f32 	%f49, %f128, %f129;
	mul.f32 	%f130, %f67, %f15;
	sub.f32 	%f131, %f130, %f130;
	mul.f32 	%f132, %f4, %f49;
	fma.rn.f32 	%f133, %f3, %f48, %f132;
	fma.rn.f32 	%f50, %f1, %f131, %f133;
	mul.f32 	%f134, %f86, %f125;
	mul.f32 	%f135, %f87, %f15;
	sub.f32 	%f51, %f134, %f135;
	mul.f32 	%f136, %f87, %f67;
	mul.f32 	%f137, %f85, %f125;
	sub.f32 	%f52, %f136, %f137;
	mul.f32 	%f138, %f85, %f15;
	mul.f32 	%f139, %f86, %f67;
	sub.f32 	%f53, %f138, %f139;
	mul.f32 	%f140, %f4, %f52;
	fma.rn.f32 	%f141, %f3, %f51, %f140;
	fma.rn.f32 	%f54, %f1, %f53, %f141;
	neg.s32 	%r21, %r9;
	cvta.to.global.u64 	%rd10, %rd14;
	add.s64 	%rd16, %rd10, 16;
	mov.b32 	%r22, 0;
$L__BB0_2:
	.pragma "used_bytes_mask 4095";
	ld.global.v4.f32 	{%f55, %f56, %f57, %f142}, [%rd16+-16];
	.pragma "used_bytes_mask 4095";
	ld.global.v4.f32 	{%f58, %f59, %f60, %f143}, [%rd16];
	mul.f32 	%f144, %f16, %f55;
	sub.f32 	%f145, %f19, %f144;
	mul.f32 	%f146, %f17, %f56;
	sub.f32 	%f147, %f145, %f146;
	mul.f32 	%f61, %f18, %f57;
	sub.f32 	%f148, %f147, %f61;
	mul.f32 	%f149, %f17, %f59;
	fma.rn.f32 	%f150, %f16, %f58, %f149;
	mul.f32 	%f62, %f18, %f60;
	add.f32 	%f151, %f150, %f62;
	div.rn.f32 	%f152, %f148, %f151;
	fma.rn.f32 	%f153, %f58, %f152, %f55;
	fma.rn.f32 	%f154, %f59, %f152, %f56;
	sub.f32 	%f155, %f153, %f11;
	sub.f32 	%f156, %f154, %f12;
	mul.f32 	%f157, %f21, %f156;
	fma.rn.f32 	%f158, %f20, %f155, %f157;
	sub.f32 	%f159, %f4, %f12;
	mul.f32 	%f160, %f21, %f159;
	fma.rn.f32 	%f161, %f22, %f20, %f160;
	div.rn.f32 	%f162, %f158, %f161;
	mul.f32 	%f163, %f22, %f156;
	fma.rn.f32 	%f164, %f15, %f155, %f163;
	div.rn.f32 	%f165, %f164, %f161;
	mov.f32 	%f166, 0f3F800000;
	sub.f32 	%f167, %f166, %f162;
	sub.f32 	%f168, %f167, %f165;
	setp.leu.f32 	%p2, %f162, 0f00000000;
	setp.geu.f32 	%p3, %f162, 0f3F800000;
	or.pred  	%p4, %p2, %p3;
	setp.leu.f32 	%p5, %f165, 0f00000000;
	setp.geu.f32 	%p6, %f165, 0f3F800000;
	or.pred  	%p7, %p5, %p6;
	or.pred  	%p9, %p4, %p7;
	setp.leu.f32 	%p10, %f168, 0f00000000;
	setp.geu.f32 	%p11, %f168, 0f3F800000;
	or.pred  	%p12, %p10, %p11;
	or.pred  	%p14, %p9, %p12;
	mov.b32 	%r23, 1;
	not.pred 	%p15, %p14;
	@%p15 bra 	$L__BB0_10;
	mul.f32 	%f169, %f23, %f55;
	sub.f32 	%f170, %f25, %f169;
	mul.f32 	%f171, %f24, %f56;
	sub.f32 	%f172, %f170, %f171;
	sub.f32 	%f173, %f172, %f61;
	mul.f32 	%f174, %f24, %f59;
	fma.rn.f32 	%f175, %f23, %f58, %f174;
	add.f32 	%f176, %f175, %f62;
	div.rn.f32 	%f177, %f173, %f176;
	fma.rn.f32 	%f178, %f58, %f177, %f55;
	fma.rn.f32 	%f179, %f59, %f177, %f56;
	sub.f32 	%f180, %f178, %f11;
	sub.f32 	%f181, %f179, %f12;
	mul.f32 	%f182, %f21, %f181;
	fma.rn.f32 	%f183, %f20, %f180, %f182;
	div.rn.f32 	%f187, %f183, %f161;
	mul.f32 	%f188, %f22, %f181;
	fma.rn.f32 	%f189, %f15, %f180, %f188;
	div.rn.f32 	%f190, %f189, %f161;
	mov.f32 	%f191, 0f3F800000;
	sub.f32 	%f192, %f191, %f187;
	sub.f32 	%f193, %f192, %f190;
	setp.leu.f32 	%p16, %f187, 0f00000000;
	setp.geu.f32 	%p17, %f187, 0f3F800000;
	or.pred  	%p18, %p16, %p17;
	setp.leu.f32 	%p19, %f190, 0f00000000;
	setp.geu.f32 	%p20, %f190, 0f3F800000;
	or.pred  	%p21, %p19, %p20;
	or.pred  	%p23, %p18, %p21;
	setp.leu.f32 	%p24, %f193, 0f00000000;
	setp.geu.f32 	%p25, %f193, 0f3F800000;
	or.pred  	%p26, %p24, %p25;
	or.pred  	%p28, %p23, %p26;
	not.pred 	%p29, %p28;
	@%p29 bra 	$L__BB0_10;
	mul.f32 	%f194, %f26, %f55;
	sub.f32 	%f195, %f29, %f194;
	mul.f32 	%f196, %f27, %f56;
	sub.f32 	%f197, %f195, %f196;
	mul.f32 	%f198, %f28, %f57;
	sub.f32 	%f199, %f197, %f198;
	mul.f32 	%f200, %f27, %f59;
	fma.rn.f32 	%f201, %f26, %f58, %f200;
	fma.rn.f32 	%f202, %f28, %f60, %f201;
	div.rn.f32 	%f203, %f199, %f202;
	fma.rn.f32 	%f204, %f58, %f203, %f55;
	fma.rn.f32 	%f205, %f59, %f203, %f56;
	sub.f32 	%f206, %f204, %f3;
	sub.f32 	%f207, %f205, %f4;
	mul.f32 	%f208, %f30, %f207;
	fma.rn.f32 	%f209, %f14, %f206, %f208;
	sub.f32 	%f210, %f4, %f4;
	sub.f32 	%f211, %f3, %f3;
	mul.f32 	%f212, %f211, %f14;
	fma.rn.f32 	%f213, %f210, %f30, %f212;
	div.rn.f32 	%f214, %f209, %f213;
	mul.f32 	%f215, %f211, %f207;
	fma.rn.f32 	%f216, %f210, %f206, %f215;
	div.rn.f32 	%f217, %f216, %f213;
	mov.f32 	%f218, 0f3F800000;
	sub.f32 	%f219, %f218, %f214;
	sub.f32 	%f220, %f219, %f217;
	setp.leu.f32 	%p30, %f214, 0f00000000;
	setp.geu.f32 	%p31, %f214, 0f3F800000;
	or.pred  	%p32, %p30, %p31;
	setp.leu.f32 	%p33, %f217, 0f00000000;
	setp.geu.f32 	%p34, %f217, 0f3F800000;
	or.pred  	%p35, %p33, %p34;
	or.pred  	%p37, %p32, %p35;
	setp.leu.f32 	%p38, %f220, 0f00000000;
	setp.geu.f32 	%p39, %f220, 0f3F800000;
	or.pred  	%p40, %p38, %p39;
	or.pred  	%p42, %p37, %p40;
	not.pred 	%p43, %p42;
	@%p43 bra 	$L__BB0_10;
	mul.f32 	%f221, %f32, %f55;
	sub.f32 	%f222, %f35, %f221;
	mul.f32 	%f223, %f33, %f56;
	sub.f32 	%f224, %f222, %f223;
	mul.f32 	%f225, %f34, %f57;
	sub.f32 	%f226, %f224, %f225;
	mul.f32 	%f227, %f33, %f59;
	fma.rn.f32 	%f228, %f32, %f58, %f227;
	fma.rn.f32 	%f229, %f34, %f60, %f228;
	div.rn.f32 	%f230, %f226, %f229;
	fma.rn.f32 	%f231, %f58, %f230, %f55;
	fma.rn.f32 	%f232, %f59, %f230, %f56;
	sub.f32 	%f233, %f231, %f3;
	sub.f32 	%f234, %f232, %f4;
	mul.f32 	%f235, %f30, %f234;
	fma.rn.f32 	%f236, %f14, %f233, %f235;
	mul.f32 	%f237, %f30, %f14;
	fma.rn.f32 	%f238, %f13, %f14, %f237;
	div.rn.f32 	%f239, %f236, %f238;
	mul.f32 	%f240, %f13, %f234;
	fma.rn.f32 	%f241, %f31, %f233, %f240;
	div.rn.f32 	%f242, %f241, %f238;
	mov.f32 	%f243, 0f3F800000;
	sub.f32 	%f244, %f243, %f239;
	sub.f32 	%f245, %f244, %f242;
	setp.leu.f32 	%p44, %f239, 0f00000000;
	setp.geu.f32 	%p45, %f239, 0f3F800000;
	or.pred  	%p46, %p44, %p45;
	setp.leu.f32 	%p47, %f242, 0f00000000;
	setp.geu.f32 	%p48, %f242, 0f3F800000;
	or.pred  	%p49, %p47, %p48;
	or.pred  	%p51, %p46, %p49;
	setp.leu.f32 	%p52, %f245, 0f00000000;
	setp.geu.f32 	%p53, %f245, 0f3F800000;
	or.pred  	%p54, %p52, %p53;
	or.pred  	%p56, %p51, %p54;
	not.pred 	%p57, %p56;
	@%p57 bra 	$L__BB0_10;
	mul.f32 	%f246, %f37, %f55;
	sub.f32 	%f247, %f40, %f246;
	mul.f32 	%f248, %f38, %f56;
	sub.f32 	%f249, %f247, %f248;
	mul.f32 	%f250, %f39, %f57;
	sub.f32 	%f251, %f249, %f250;
	mul.f32 	%f252, %f38, %f59;
	fma.rn.f32 	%f253, %f37, %f58, %f252;
	fma.rn.f32 	%f254, %f39, %f60, %f253;
	div.rn.f32 	%f255, %f251, %f254;
	fma.rn.f32 	%f256, %f58, %f255, %f55;
	fma.rn.f32 	%f257, %f59, %f255, %f56;
	sub.f32 	%f258, %f256, %f11;
	sub.f32 	%f259, %f257, %f12;
	mul.f32 	%f260, %f42, %f259;
	fma.rn.f32 	%f261, %f41, %f258, %f260;
	mul.f32 	%f262, %f42, %f20;
	fma.rn.f32 	%f263, %f43, %f41, %f262;
	div.rn.f32 	%f264, %f261, %f263;
	mul.f32 	%f265, %f43, %f259;
	fma.rn.f32 	%f266, %f36, %f258, %f265;
	div.rn.f32 	%f267, %f266, %f263;
	mov.f32 	%f268, 0f3F800000;
	sub.f32 	%f269, %f268, %f264;
	sub.f32 	%f270, %f269, %f267;
	setp.leu.f32 	%p58, %f264, 0f00000000;
	setp.geu.f32 	%p59, %f264, 0f3F800000;
	or.pred  	%p60, %p58, %p59;
	setp.leu.f32 	%p61, %f267, 0f00000000;
	setp.geu.f32 	%p62, %f267, 0f3F800000;
	or.pred  	%p63, %p61, %p62;
	or.pred  	%p65, %p60, %p63;
	setp.leu.f32 	%p66, %f270, 0f00000000;
	setp.geu.f32 	%p67, %f270, 0f3F800000;
	or.pred  	%p68, %p66, %p67;
	or.pred  	%p70, %p65, %p68;
	not.pred 	%p71, %p70;
	@%p71 bra 	$L__BB0_10;
	mul.f32 	%f271, %f44, %f55;
	sub.f32 	%f272, %f47, %f271;
	mul.f32 	%f273, %f45, %f56;
	sub.f32 	%f274, %f272, %f273;
	mul.f32 	%f275, %f46, %f57;
	sub.f32 	%f276, %f274, %f275;
	mul.f32 	%f277, %f45, %f59;
	fma.rn.f32 	%f278, %f44, %f58, %f277;
	fma.rn.f32 	%f279, %f46, %f60, %f278;
	div.rn.f32 	%f280, %f276, %f279;
	fma.rn.f32 	%f281, %f58, %f280, %f55;
	fma.rn.f32 	%f282, %f59, %f280, %f56;
	sub.f32 	%f283, %f281, %f11;
	sub.f32 	%f284, %f282, %f12;
	mul.f32 	%f285, %f21, %f284;
	fma.rn.f32 	%f286, %f20, %f283, %f285;
	mul.f32 	%f287, %f21, %f20;
	fma.rn.f32 	%f288, %f43, %f20, %f287;
	div.rn.f32 	%f289, %f286, %f288;
	mul.f32 	%f290, %f43, %f284;
	fma.rn.f32 	%f291, %f36, %f283, %f290;
	div.rn.f32 	%f292, %f291, %f288;
	mov.f32 	%f293, 0f3F800000;
	sub.f32 	%f294, %f293, %f289;
	sub.f32 	%f295, %f294, %f292;
	setp.leu.f32 	%p72, %f289, 0f00000000;
	setp.geu.f32 	%p73, %f289, 0f3F800000;
	or.pred  	%p74, %p72, %p73;
	setp.leu.f32 	%p75, %f292, 0f00000000;
	setp.geu.f32 	%p76, %f292, 0f3F800000;
	or.pred  	%p77, %p75, %p76;
	or.pred  	%p79, %p74, %p77;
	setp.leu.f32 	%p80, %f295, 0f00000000;
	setp.geu.f32 	%p81, %f295, 0f3F800000;
	or.pred  	%p82, %p80, %p81;
	or.pred  	%p84, %p79, %p82;
	not.pred 	%p85, %p84;
	@%p85 bra 	$L__BB0_10;
	mul.f32 	%f296, %f48, %f55;
	sub.f32 	%f297, %f50, %f296;
	mul.f32 	%f298, %f49, %f56;
	sub.f32 	%f299, %f297, %f298;
	sub.f32 	%f300, %f11, %f3;
	mul.f32 	%f301, %f300, %f15;
	sub.f32 	%f302, %f301, %f301;
	mul.f32 	%f303, %f302, %f57;
	sub.f32 	%f304, %f299, %f303;
	mul.f32 	%f305, %f49, %f59;
	fma.rn.f32 	%f306, %f48, %f58, %f305;
	fma.rn.f32 	%f307, %f302, %f60, %f306;
	div.rn.f32 	%f308, %f304, %f307;
	fma.rn.f32 	%f309, %f58, %f308, %f55;
	fma.rn.f32 	%f310, %f59, %f308, %f56;
	sub.f32 	%f311, %f309, %f11;
	sub.f32 	%f312, %f310, %f12;
	mul.f32 	%f313, %f42, %f312;
	fma.rn.f32 	%f314, %f41, %f311, %f313;
	sub.f32 	%f315, %f4, %f12;
	mul.f32 	%f316, %f42, %f315;
	fma.rn.f32 	%f317, %f22, %f41, %f316;
	div.rn.f32 	%f318, %f314, %f317;
	mul.f32 	%f319, %f22, %f312;
	fma.rn.f32 	%f320, %f15, %f311, %f319;
	div.rn.f32 	%f321, %f320, %f317;
	mov.f32 	%f322, 0f3F800000;
	sub.f32 	%f323, %f322, %f318;
	sub.f32 	%f324, %f323, %f321;
	setp.leu.f32 	%p86, %f318, 0f00000000;
	setp.geu.f32 	%p87, %f318, 0f3F800000;
	or.pred  	%p88, %p86, %p87;
	setp.leu.f32 	%p89, %f321, 0f00000000;
	setp.geu.f32 	%p90, %f321, 0f3F800000;
	or.pred  	%p91, %p89, %p90;
	or.pred  	%p93, %p88, %p91;
	setp.leu.f32 	%p94, %f324, 0f00000000;
	setp.geu.f32 	%p95, %f324, 0f3F800000;
	or.pred  	%p96, %p94, %p95;
	or.pred  	%p98, %p93, %p96;
	not.pred 	%p99, %p98;
	@%p99 bra 	$L__BB0_10;
	mul.f32 	%f325, %f51, %f55;
	sub.f32 	%f326, %f54, %f325;
	mul.f32 	%f327, %f52, %f56;
	sub.f32 	%f328, %f326, %f327;
	mul.f32 	%f329, %f53, %f57;
	sub.f32 	%f330, %f328, %f329;
	mul.f32 	%f331, %f52, %f59;
	fma.rn.f32 	%f332, %f51, %f58, %f331;
	fma.rn.f32 	%f333, %f53, %f60, %f332;
	div.rn.f32 	%f334, %f330, %f333;
	fma.rn.f32 	%f335, %f58, %f334, %f55;
	fma.rn.f32 	%f336, %f59, %f334, %f56;
	sub.f32 	%f337, %f335, %f11;
	sub.f32 	%f339, %f336, %f12;
	mul.f32 	%f341, %f300, %f339;
	fma.rn.f32 	%f342, %f315, %f337, %f341;
	mul.f32 	%f343, %f300, %f315;
	fma.rn.f32 	%f344, %f22, %f315, %f343;
	div.rn.f32 	%f345, %f342, %f344;
	mul.f32 	%f346, %f22, %f339;
	fma.rn.f32 	%f347, %f15, %f337, %f346;
	div.rn.f32 	%f348, %f347, %f344;
	mov.f32 	%f349, 0f3F800000;
	sub.f32 	%f350, %f349, %f345;
	sub.f32 	%f351, %f350, %f348;
	setp.gt.f32 	%p100, %f345, 0f00000000;
	setp.lt.f32 	%p101, %f345, 0f3F800000;
	and.pred  	%p102, %p100, %p101;
	setp.gt.f32 	%p103, %f348, 0f00000000;
	setp.lt.f32 	%p104, %f348, 0f3F800000;
	and.pred  	%p105, %p103, %p104;
	and.pred  	%p107, %p102, %p105;
	setp.gt.f32 	%p108, %f351, 0f00000000;
	setp.lt.f32 	%p109, %f351, 0f3F800000;
	and.pred  	%p110, %p108, %p109;
	and.pred  	%p112, %p107, %p110;
	selp.u32 	%r23, 1, 0, %p112;
$L__BB0_10:
	add.s32 	%r22, %r23, %r22;
	add.s32 	%r21, %r21, 1;
	setp.ne.s32 	%p113, %r21, 0;
	add.s64 	%rd16, %rd16, 32;
	@%p113 bra 	$L__BB0_2;
	cvt.rn.f32.u32 	%f352, %r22;
$L__BB0_12:
	ld.param.u64 	%rd15, [_Z15trace_on_prismsP8prism_cujP6ray_cujP6float4_param_4];
	cvta.to.global.u64 	%rd11, %rd15;
	bar.sync 	0;
	mul.wide.u32 	%rd12, %r1, 16;
	add.s64 	%rd13, %rd11, %rd12;
	st.global.f32 	[%rd13], %f352;
	ret;

}


// ===== COMPILED SASS (sm_100) =====

	.target	sm_100

	.elftype	@"ET_EXEC"


//--------------------- .note.nv.tkinfo           --------------------------
	.section	.note.nv.tkinfo,"",@"SHT_NOTE"
	.sectionflags	@"SHF_NOTE_NV_TKINFO"
	.tkinfo
        /*0018*/ 	.word	0x00000002
        /*0030*/ 	.string	""
        /*0030*/ 	.string	"ptxas"
        /*0030*/ 	.string	"Cuda compilation tools, release 13.0, V13.0.88"
        /*0030*/ 	.string	"Build cuda_13.0.r13.0/compiler.36424714_0"
        /*0030*/ 	.string	"-arch sm_100 -m 64 "



//--------------------- .note.nv.cuinfo           --------------------------
	.section	.note.nv.cuinfo,"",@"SHT_NOTE"
	.sectionflags	@"SHF_NOTE_NV_CUINFO"
        /*0018*/ 	.short	0x0002
        /*001a*/ 	.short	0x0064
        /*001c*/ 	.short	0x0082
	.zero		2


//--------------------- .nv.info                  --------------------------
	.section	.nv.info,"",@"SHT_CUDA_INFO"
	.align	4


	//----- nvinfo : EIATTR_REGCOUNT
	.align		4
        /*0000*/ 	.byte	0x04, 0x2f
        /*0002*/ 	.short	(.L_1 - .L_0)
	.align		4
.L_0:
        /*0004*/ 	.word	index@(_Z15trace_on_prismsP8prism_cujP6ray_cujP6float4)
        /*0008*/ 	.word	0x00000045


	//----- nvinfo : EIATTR_FRAME_SIZE
	.align		4
.L_1:
        /*000c*/ 	.byte	0x04, 0x11
        /*000e*/ 	.short	(.L_3 - .L_2)
	.align		4
.L_2:
        /*0010*/ 	.word	index@($__internal_0_$__cuda_sm3x_div_rn_noftz_f32_slowpath)
        /*0014*/ 	.word	0x00000000


	//----- nvinfo : EIATTR_FRAME_SIZE
	.align		4
.L_3:
        /*0018*/ 	.byte	0x04, 0x11
        /*001a*/ 	.short	(.L_5 - .L_4)
	.align		4
.L_4:
        /*001c*/ 	.word	index@(_Z15trace_on_prismsP8prism_cujP6ray_cujP6float4)
        /*0020*/ 	.word	0x00000000


	//----- nvinfo : EIATTR_MIN_STACK_SIZE
	.align		4
.L_5:
        /*0024*/ 	.byte	0x04, 0x12
        /*0026*/ 	.short	(.L_7 - .L_6)
	.align		4
.L_6:
        /*0028*/ 	.word	index@(_Z15trace_on_prismsP8prism_cujP6ray_cujP6float4)
        /*002c*/ 	.word	0x00000000
.L_7:


//--------------------- .nv.compat                --------------------------
	.section	.nv.compat,"",@"SHT_CUDA_COMPAT_INFO"
	.align	4
        /*0000*/ 	.byte	0x02, 0x09, 0x00, 0x00, 0x02, 0x02, 0x01, 0x00, 0x02, 0x05, 0x05, 0x00, 0x03, 0x07, 0x01, 0x01
        /*0010*/ 	.byte	0x02, 0x03, 0x00, 0x00, 0x02, 0x06, 0x01, 0x00, 0x04, 0x0b, 0x08, 0x00, 0x01, 0x00, 0x00, 0x00
        /*0020*/ 	.byte	0x00, 0x00, 0x00, 0x00


//--------------------- .nv.info._Z15trace_on_prismsP8prism_cujP6ray_cujP6float4 --------------------------
	.section	.nv.info._Z15trace_on_prismsP8prism_cujP6ray_cujP6float4,"",@"SHT_CUDA_INFO"
	.sectionflags	@""
	.align	4


	//----- nvinfo : EIATTR_CUDA_API_VERSION
	.align		4
        /*0000*/ 	.byte	0x04, 0x37
        /*0002*/ 	.short	(.L_9 - .L_8)
.L_8:
        /*0004*/ 	.word	0x00000082


	//----- nvinfo : EIATTR_KPARAM_INFO
	.align		4
.L_9:
        /*0008*/ 	.byte	0x04, 0x17
        /*000a*/ 	.short	(.L_11 - .L_10)
.L_10:
        /*000c*/ 	.word	0x00000000
        /*0010*/ 	.short	0x0004
        /*0012*/ 	.short	0x0020
        /*0014*/ 	.byte	0x00, 0xf5, 0x21, 0x00


	//----- nvinfo : EIATTR_KPARAM_INFO
	.align		4
.L_11:
        /*0018*/ 	.byte	0x04, 0x17
        /*001a*/ 	.short	(.L_13 - .L_12)
.L_12:
        /*001c*/ 	.word	0x00000000
        /*0020*/ 	.short	0x0003
        /*0022*/ 	.short	0x0018
        /*0024*/ 	.byte	0x00, 0xf0, 0x11, 0x00


	//----- nvinfo : EIATTR_KPARAM_INFO
	.align		4
.L_13:
        /*0028*/ 	.byte	0x04, 0x17
        /*002a*/ 	.short	(.L_15 - .L_14)
.L_14:
        /*002c*/ 	.word	0x00000000
        /*0030*/ 	.short	0x0002
        /*0032*/ 	.short	0x0010
        /*0034*/ 	.byte	0x00, 0xf5, 0x21, 0x00


	//----- nvinfo : EIATTR_KPARAM_INFO
	.align		4
.L_15:
        /*0038*/ 	.byte	0x04, 0x17
        /*003a*/ 	.short	(.L_17 - .L_16)
.L_16:
        /*003c*/ 	.word	0x00000000
        /*0040*/ 	.short	0x0001
        /*0042*/ 	.short	0x0008
        /*0044*/ 	.byte	0x00, 0xf0, 0x11, 0x00


	//----- nvinfo : EIATTR_KPARAM_INFO
	.align		4
.L_17:
        /*0048*/ 	.byte	0x04, 0x17
        /*004a*/ 	.short	(.L_19 - .L_18)
.L_18:
        /*004c*/ 	.word	0x00000000
        /*0050*/ 	.short	0x0000
        /*0052*/ 	.short	0x0000
        /*0054*/ 	.byte	0x00, 0xf5, 0x21, 0x00


	//----- nvinfo : EIATTR_SPARSE_MMA_MASK
	.align		4
.L_19:
        /*0058*/ 	.byte	0x03, 0x50
        /*005a*/ 	.short	0x0000


	//----- nvinfo : EIATTR_MAXREG_COUNT
	.align		4
        /*005c*/ 	.byte	0x03, 0x1b
        /*005e*/ 	.short	0x00ff


	//----- nvinfo : EIATTR_NUM_BARRIERS
	.align		4
        /*0060*/ 	.byte	0x02, 0x4c
        /*0062*/ 	.byte	0x01
	.zero		1


	//----- nvinfo : EIATTR_MERCURY_ISA_VERSION
	.align		4
        /*0064*/ 	.byte	0x03, 0x5f
        /*0066*/ 	.short	0x0101


	//----- nvinfo : EIATTR_UNUSED_LOAD_BYTE_OFFSET
	.align		4
        /*0068*/ 	.byte	0x04, 0x44
        /*006a*/ 	.short	(.L_21 - .L_20)


	//   ....[0]....
.L_20:
        /*006c*/ 	.word	0x00000780
        /*0070*/ 	.word	0x00000fff


	//   ....[1]....
        /*0074*/ 	.word	0x000007b0
        /*0078*/ 	.word	0x00000fff


	//----- nvinfo : EIATTR_VRC_CTA_INIT_COUNT
	.align		4
.L_21:
        /*007c*/ 	.byte	0x02, 0x4a
	.zero		1
	.zero		1


	//----- nvinfo : EIATTR_EXIT_INSTR_OFFSETS
	.align		4
        /*0080*/ 	.byte	0x04, 0x1c
        /*0082*/ 	.short	(.L_23 - .L_22)


	//   ....[0]....
.L_22:
        /*0084*/ 	.word	0x00002b00


	//----- nvinfo : EIATTR_CRS_STACK_SIZE
	.align		4
.L_23:
        /*0088*/ 	.byte	0x04, 0x1e
        /*008a*/ 	.short	(.L_25 - .L_24)
.L_24:
        /*008c*/ 	.word	0x00000000


	//----- nvinfo : EIATTR_CBANK_PARAM_SIZE
	.align		4
.L_25:
        /*0090*/ 	.byte	0x03, 0x19
        /*0092*/ 	.short	0x0028


	//----- nvinfo : EIATTR_PARAM_CBANK
	.align		4
        /*0094*/ 	.byte	0x04, 0x0a
        /*0096*/ 	.short	(.L_27 - .L_26)
	.align		4
.L_26:
        /*0098*/ 	.word	index@(.nv.constant0._Z15trace_on_prismsP8prism_cujP6ray_cujP6float4)
        /*009c*/ 	.short	0x0380
        /*009e*/ 	.short	0x0028


	//----- nvinfo : EIATTR_SW_WAR
	.align		4
.L_27:
        /*00a0*/ 	.byte	0x04, 0x36
        /*00a2*/ 	.short	(.L_29 - .L_28)
.L_28:
        /*00a4*/ 	.word	0x00000008
.L_29:


//--------------------- .nv.callgraph             --------------------------
	.section	.nv.callgraph,"",@"SHT_CUDA_CALLGRAPH"
	.align	4
	.sectionentsize	8
	.align		4
        /*0000*/ 	.word	0x00000000
	.align		4
        /*0004*/ 	.word	0xffffffff
	.align		4
        /*0008*/ 	.word	0x00000000
	.align		4
        /*000c*/ 	.word	0xfffffffe
	.align		4
        /*0010*/ 	.word	0x00000000
	.align		4
        /*0014*/ 	.word	0xfffffffd
	.align		4
        /*0018*/ 	.word	0x00000000
	.align		4
        /*001c*/ 	.word	0xfffffffc


//--------------------- .text._Z15trace_on_prismsP8prism_cujP6ray_cujP6float4 --------------------------
	.section	.text._Z15trace_on_prismsP8prism_cujP6ray_cujP6float4,"ax",@progbits
	.align	128
        .global         _Z15trace_on_prismsP8prism_cujP6ray_cujP6float4
        .type           _Z15trace_on_prismsP8prism_cujP6ray_cujP6float4,@function
        .size           _Z15trace_on_prismsP8prism_cujP6ray_cujP6float4,(.L_x_64 - _Z15trace_on_prismsP8prism_cujP6ray_cujP6float4)
        .other          _Z15trace_on_prismsP8prism_cujP6ray_cujP6float4,@"STO_CUDA_ENTRY STV_DEFAULT"
_Z15trace_on_prismsP8prism_cujP6ray_cujP6float4:
.text._Z15trace_on_prismsP8prism_cujP6ray_cujP6float4:
[----:B------:R-:W-:Y:S01]  /*0000*/  LDC R1, c[0x0][0x37c] ;  /* 0x0000df00ff017b82 */ /* 0x000fe20000000800 */
[----:B------:R-:W0:Y:S07]  /*0010*/  S2R R3, SR_TID.X ;  /* 0x0000000000037919 */ /* 0x000e2e0000002100 */
[----:B------:R-:W0:Y:S01]  /*0020*/  S2UR UR4, SR_CTAID.X ;  /* 0x00000000000479c3 */ /* 0x000e220000002500 */
[----:B------:R-:W1:Y:S01]  /*0030*/  LDCU.64 UR8, c[0x0][0x358] ;  /* 0x00006b00ff0877ac */ /* 0x000e620008000a00 */
[----:B------:R-:W2:Y:S06]  /*0040*/  LDCU UR6, c[0x0][0x398] ;  /* 0x00007300ff0677ac */ /* 0x000eac0008000800 */
[----:B------:R-:W0:Y:S08]  /*0050*/  LDC R2, c[0x0][0x360] ;  /* 0x0000d800ff027b82 */ /* 0x000e300000000800 */
[----:B------:R-:W3:Y:S01]  /*0060*/  LDC.64 R16, c[0x0][0x380] ;  /* 0x0000e000ff107b82 */ /* 0x000ee20000000a00 */
[----:B0-----:R-:W-:-:S04]  /*0070*/  IMAD R2, R2, UR4, R3 ;  /* 0x0000000402027c24 */ /* 0x001fc8000f8e0203 */
[----:B---3--:R-:W-:-:S05]  /*0080*/  IMAD.WIDE.U32 R16, R2, 0x30, R16 ;  /* 0x0000003002107825 */ /* 0x008fca00078e0010 */
[----:B-1----:R0:W5:Y:S04]  /*0090*/  LDG.E.128 R8, desc[UR8][R16.64] ;  /* 0x0000000810087981 */ /* 0x002168000c1e1d00 */
[----:B------:R0:W5:Y:S04]  /*00a0*/  LDG.E.128 R12, desc[UR8][R16.64+0x10] ;  /* 0x00001008100c7981 */ /* 0x000168000c1e1d00 */
[----:B------:R0:W5:Y:S01]  /*00b0*/  LDG.E.128 R4, desc[UR8][R16.64+0x20] ;  /* 0x0000200810047981 */ /* 0x000162000c1e1d00 */
[----:B--2---:R-:W-:Y:S01]  /*00c0*/  UISETP.NE.AND UP0, UPT, UR6, URZ, UPT ;  /* 0x000000ff0600728c */ /* 0x004fe2000bf05270 */
[----:B------:R-:W-:Y:S01]  /*00d0*/  HFMA2 R47, -RZ, RZ, 0, 0 ;  /* 0x00000000ff2f7431 */ /* 0x000fe200000001ff */
[----:B------:R-:W-:Y:S07]  /*00e0*/  BAR.SYNC.DEFER_BLOCKING 0x0 ;  /* 0x0000000000007b1d */ /* 0x000fee0000010000 */
[----:B0-----:R-:W-:Y:S05]  /*00f0*/  BRA.U !UP0, `(.L_x_0) ;  /* 0x0000002908707547 */ /* 0x001fea000b800000 */
[----:B-----5:R-:W-:Y:S01]  /*0100*/  FADD R22, -R11, R15 ;  /* 0x0000000f0b167221 */ /* 0x020fe20000000100 */
[----:B------:R-:W-:Y:S01]  /*0110*/  FADD R3, -R9, R5 ;  /* 0x0000000509037221 */ /* 0x000fe20000000100 */
[----:B------:R-:W-:Y:S01]  /*0120*/  FADD R23, -R11, R7 ;  /* 0x000000070b177221 */ /* 0x000fe20000000100 */
[C---:B------:R-:W-:Y:S01]  /*0130*/  FADD R20, -R8.reuse, R12 ;  /* 0x0000000c08147221 */ /* 0x040fe20000000100 */
[----:B------:R-:W-:Y:S01]  /*0140*/  FADD R21, -R9, R13 ;  /* 0x0000000d09157221 */ /* 0x000fe20000000100 */
[-C--:B------:R-:W-:Y:S01]  /*0150*/  FMUL R16, R3, R22.reuse ;  /* 0x0000001603107220 */ /* 0x080fe20000400000 */
[----:B------:R-:W-:Y:S01]  /*0160*/  FADD R0, -R8, R4 ;  /* 0x0000000408007221 */ /* 0x000fe20000000100 */
[-C--:B------:R-:W-:Y:S01]  /*0170*/  FMUL R19, R20, R23.reuse ;  /* 0x0000001714137220 */ /* 0x080fe20000400000 */
[C---:B------:R-:W-:Y:S01]  /*0180*/  FADD R17, -R10.reuse, R6 ;  /* 0x000000060a117221 */ /* 0x040fe20000000100 */
[C---:B------:R-:W-:Y:S01]  /*0190*/  FFMA R23, R21.reuse, R23, -R16 ;  /* 0x0000001715177223 */ /* 0x040fe20000000810 */
[C---:B------:R-:W-:Y:S01]  /*01a0*/  FADD R16, -R10.reuse, R14 ;  /* 0x0000000e0a107221 */ /* 0x040fe20000000100 */
[----:B------:R-:W-:Y:S01]  /*01b0*/  FADD R30, -R10, R11 ;  /* 0x0000000b0a1e7221 */ /* 0x000fe20000000100 */
[----:B------:R-:W-:Y:S01]  /*01c0*/  FFMA R22, R0, R22, -R19 ;  /* 0x0000001600167223 */ /* 0x000fe20000000813 */
[----:B------:R-:W-:Y:S01]  /*01d0*/  FADD R31, -R10, R7 ;  /* 0x000000070a1f7221 */ /* 0x000fe20000000100 */
[----:B------:R-:W-:Y:S01]  /*01e0*/  FMUL R18, R16, R3 ;  /* 0x0000000310127220 */ /* 0x000fe20000400000 */
[----:B------:R-:W-:Y:S01]  /*01f0*/  FADD R32, R8, -R8 ;  /* 0x8000000808207221 */ /* 0x000fe20000000000 */
[C---:B------:R-:W-:Y:S01]  /*0200*/  FMUL R27, R20.reuse, R30 ;  /* 0x0000001e141b7220 */ /* 0x040fe20000400000 */
[-C--:B------:R-:W-:Y:S01]  /*0210*/  FMUL R19, R20, R17.reuse ;  /* 0x0000001114137220 */ /* 0x080fe20000400000 */
[-C--:B------:R-:W-:Y:S01]  /*0220*/  FFMA R25, R21, R17.reuse, -R18 ;  /* 0x0000001115197223 */ /* 0x080fe20000000812 */
[----:B------:R-:W-:Y:S01]  /*0230*/  FMUL R18, R3, R17 ;  /* 0x0000001103127220 */ /* 0x000fe20000400000 */
[----:B------:R-:W-:Y:S01]  /*0240*/  FADD R33, R9, -R9 ;  /* 0x8000000909217221 */ /* 0x000fe20000000000 */
[-C--:B------:R-:W-:Y:S01]  /*0250*/  FMUL R29, R0, R31.reuse ;  /* 0x0000001f001d7220 */ /* 0x080fe20000400000 */
[C---:B------:R-:W-:Y:S01]  /*0260*/  FFMA R28, R16.reuse, R32, -R27 ;  /* 0x00000020101c7223 */ /* 0x040fe2000000081b */
[C---:B------:R-:W-:Y:S01]  /*0270*/  FMUL R34, R3.reuse, R30 ;  /* 0x0000001e03227220 */ /* 0x040fe20000400000 */
[C---:B------:R-:W-:Y:S01]  /*0280*/  FFMA R26, R16.reuse, R0, -R19 ;  /* 0x00000000101a7223 */ /* 0x040fe20000000813 */
[----:B------:R-:W-:Y:S01]  /*0290*/  FFMA R27, R3, R31, -R18 ;  /* 0x0000001f031b7223 */ /* 0x000fe20000000812 */
[-C--:B------:R-:W-:Y:S01]  /*02a0*/  FMUL R16, R16, R33.reuse ;  /* 0x0000002110107220 */ /* 0x080fe20000400000 */
[----:B------:R-:W-:Y:S01]  /*02b0*/  FMUL R18, R0, R33 ;  /* 0x0000002100127220 */ /* 0x000fe20000400000 */
[----:B------:R-:W-:Y:S01]  /*02c0*/  FMUL R19, R32, R31 ;  /* 0x0000001f20137220 */ /* 0x000fe20000400000 */
[C---:B------:R-:W-:Y:S01]  /*02d0*/  FFMA R24, R0.reuse, R17, -R29 ;  /* 0x0000001100187223 */ /* 0x040fe2000000081d */
[----:B------:R-:W-:Y:S01]  /*02e0*/  FFMA R29, R33, R31, -R34 ;  /* 0x0000001f211d7223 */ /* 0x000fe20000000822 */
[C---:B------:R-:W-:Y:S01]  /*02f0*/  FMUL R17, R21.reuse, R32 ;  /* 0x0000002015117220 */ /* 0x040fe20000400000 */
[----:B------:R-:W-:Y:S01]  /*0300*/  FFMA R31, R21, R30, -R16 ;  /* 0x0000001e151f7223 */ /* 0x000fe20000000810 */
[----:B------:R-:W-:Y:S01]  /*0310*/  FFMA R35, R3, R32, -R18 ;  /* 0x0000002003237223 */ /* 0x000fe20000000812 */
[----:B------:R-:W-:Y:S01]  /*0320*/  FFMA R30, R0, R30, -R19 ;  /* 0x0000001e001e7223 */ /* 0x000fe20000000813 */
[C---:B------:R-:W-:Y:S01]  /*0330*/  FADD R18, -R14.reuse, R7 ;  /* 0x000000070e127221 */ /* 0x040fe20000000100 */
[----:B------:R-:W-:Y:S01]  /*0340*/  FADD R19, -R14, R15 ;  /* 0x0000000f0e137221 */ /* 0x000fe20000000100 */
[----:B------:R-:W-:Y:S01]  /*0350*/  FADD R7, -R12, R4 ;  /* 0x000000040c077221 */ /* 0x000fe20000000100 */
[----:B------:R-:W-:Y:S01]  /*0360*/  FADD R32, R9, -R13 ;  /* 0x8000000d09207221 */ /* 0x000fe20000000000 */
[----:B------:R-:W-:Y:S01]  /*0370*/  FFMA R33, R20, R33, -R17 ;  /* 0x0000002114217223 */ /* 0x000fe20000000811 */
[----:B------:R-:W-:Y:S01]  /*0380*/  FADD R17, -R14, R6 ;  /* 0x000000060e117221 */ /* 0x000fe20000000100 */
[----:B------:R-:W-:Y:S01]  /*0390*/  FADD R6, -R13, R5 ;  /* 0x000000050d067221 */ /* 0x000fe20000000100 */
[----:B------:R-:W-:Y:S01]  /*03a0*/  FADD R15, R11, -R14 ;  /* 0x8000000e0b0f7221 */ /* 0x000fe20000000000 */
[----:B------:R-:W-:Y:S01]  /*03b0*/  FADD R16, R13, -R13 ;  /* 0x8000000d0d107221 */ /* 0x000fe20000000000 */
[----:B------:R-:W-:Y:S01]  /*03c0*/  FMUL R36, R7, R18 ;  /* 0x0000001207247220 */ /* 0x000fe20000400000 */
[----:B------:R-:W-:Y:S01]  /*03d0*/  FADD R45, R12, -R12 ;  /* 0x8000000c0c2d7221 */ /* 0x000fe20000000000 */
[----:B------:R-:W-:Y:S01]  /*03e0*/  FMUL R37, R19, R32 ;  /* 0x0000002013257220 */ /* 0x000fe20000400000 */
[-C--:B------:R-:W-:Y:S01]  /*03f0*/  FMUL R39, R6, R17.reuse ;  /* 0x0000001106277220 */ /* 0x080fe20000400000 */
[----:B------:R-:W-:Y:S01]  /*0400*/  FFMA R36, R7, R17, -R36 ;  /* 0x0000001107247223 */ /* 0x000fe20000000824 */
[-C--:B------:R-:W-:Y:S01]  /*0410*/  FMUL R43, R45, R15.reuse ;  /* 0x0000000f2d2b7220 */ /* 0x080fe20000400000 */
[----:B------:R-:W-:Y:S01]  /*0420*/  FFMA R37, R16, R15, -R37 ;  /* 0x0000000f10257223 */ /* 0x000fe20000000825 */
[----:B------:R-:W-:Y:S01]  /*0430*/  FMUL R15, R21, R0 ;  /* 0x00000000150f7220 */ /* 0x000fe20000400000 */
[----:B------:R-:W-:Y:S01]  /*0440*/  FMUL R17, R9, R22 ;  /* 0x0000001609117220 */ /* 0x000fe20000400000 */
[----:B------:R-:W-:Y:S01]  /*0450*/  FADD R34, R8, -R12 ;  /* 0x8000000c08227221 */ /* 0x000fe20000000000 */
[----:B------:R-:W-:Y:S01]  /*0460*/  FMUL R42, R45, R18 ;  /* 0x000000122d2a7220 */ /* 0x000fe20000400000 */
[----:B------:R-:W-:Y:S01]  /*0470*/  FMUL R41, R19, R6 ;  /* 0x0000000613297220 */ /* 0x000fe20000400000 */
[----:B------:R-:W-:Y:S01]  /*0480*/  FFMA R38, R20, R3, -R15 ;  /* 0x0000000314267223 */ /* 0x000fe2000000080f */
[----:B------:R-:W-:Y:S01]  /*0490*/  FFMA R44, R8, R23, R17 ;  /* 0x00000017082c7223 */ /* 0x000fe20000000011 */
[-C--:B------:R-:W-:Y:S01]  /*04a0*/  FFMA R40, R34, R19.reuse, -R43 ;  /* 0x0000001322287223 */ /* 0x080fe2000000082b */
[----:B------:R-:W-:Y:S01]  /*04b0*/  FFMA R42, R7, R19, -R42 ;  /* 0x00000013072a7223 */ /* 0x000fe2000000082a */
[-C--:B------:R-:W-:Y:S01]  /*04c0*/  FFMA R39, R6, R18.reuse, -R39 ;  /* 0x0000001206277223 */ /* 0x080fe20000000827 */
[----:B------:R-:W-:Y:S01]  /*04d0*/  FFMA R41, R16, R18, -R41 ;  /* 0x0000001210297223 */ /* 0x000fe20000000829 */
[----:B------:R-:W-:Y:S01]  /*04e0*/  FFMA R44, R11, R38, R44 ;  /* 0x000000260b2c7223 */ /* 0x000fe2000000002c */
[----:B------:R-:W0:Y:S01]  /*04f0*/  LDCU.64 UR4, c[0x0][0x390] ;  /* 0x00007200ff0477ac */ /* 0x000e220008000a00 */
[----:B------:R-:W-:Y:S01]  /*0500*/  FMUL R17, R0, R3 ;  /* 0x0000000300117220 */ /* 0x000fe20000400000 */
[-C--:B------:R-:W-:Y:S01]  /*0510*/  FMUL R18, R34, R16.reuse ;  /* 0x0000001022127220 */ /* 0x080fe20000400000 */
[C---:B------:R-:W-:Y:S01]  /*0520*/  FMUL R47, R7.reuse, R16 ;  /* 0x00000010072f7220 */ /* 0x040fe20000400000 */
[----:B------:R-:W-:Y:S01]  /*0530*/  FMUL R11, R7, R6 ;  /* 0x00000006070b7220 */ /* 0x000fe20000400000 */
[C---:B------:R-:W-:Y:S01]  /*0540*/  FMUL R15, R13.reuse, R40 ;  /* 0x000000280d0f7220 */ /* 0x040fe20000400000 */
[C---:B------:R-:W-:Y:S01]  /*0550*/  FMUL R0, R13.reuse, R36 ;  /* 0x000000240d007220 */ /* 0x040fe20000400000 */
[----:B------:R-:W-:Y:S01]  /*0560*/  FMUL R16, R13, R42 ;  /* 0x0000002a0d107220 */ /* 0x000fe20000400000 */
[----:B------:R-:W-:Y:S01]  /*0570*/  FFMA R43, R45, R32, -R18 ;  /* 0x000000202d2b7223 */ /* 0x000fe20000000812 */
[----:B------:R-:W-:Y:S01]  /*0580*/  FADD R11, R11, -R11 ;  /* 0x8000000b0b0b7221 */ /* 0x000fe20000000000 */
[C---:B------:R-:W-:Y:S01]  /*0590*/  FFMA R15, R12.reuse, R37, R15 ;  /* 0x000000250c0f7223 */ /* 0x040fe2000000000f */
[C---:B------:R-:W-:Y:S01]  /*05a0*/  FFMA R0, R12.reuse, R39, R0 ;  /* 0x000000270c007223 */ /* 0x040fe20000000000 */
[----:B------:R-:W-:Y:S01]  /*05b0*/  FFMA R45, R45, R6, -R47 ;  /* 0x000000062d2d7223 */ /* 0x000fe2000000082f */
[----:B------:R-:W-:Y:S01]  /*05c0*/  FFMA R16, R12, R41, R16 ;  /* 0x000000290c107223 */ /* 0x000fe20000000010 */
[C---:B------:R-:W-:Y:S01]  /*05d0*/  FFMA R46, R14.reuse, R43, R15 ;  /* 0x0000002b0e2e7223 */ /* 0x040fe2000000000f */
[C---:B------:R-:W-:Y:S01]  /*05e0*/  FFMA R48, R14.reuse, R11, R0 ;  /* 0x0000000b0e307223 */ /* 0x040fe20000000000 */
[C---:B------:R-:W-:Y:S01]  /*05f0*/  FMUL R19, R9.reuse, R24 ;  /* 0x0000001809137220 */ /* 0x040fe20000400000 */
[----:B------:R-:W-:Y:S01]  /*0600*/  FFMA R56, R14, R45, R16 ;  /* 0x0000002d0e387223 */ /* 0x000fe20000000010 */
[C---:B------:R-:W-:Y:S01]  /*0610*/  FMUL R15, R9.reuse, R26 ;  /* 0x0000001a090f7220 */ /* 0x040fe20000400000 */
[C---:B------:R-:W-:Y:S01]  /*0620*/  FMUL R0, R9.reuse, R28 ;  /* 0x0000001c09007220 */ /* 0x040fe20000400000 */
[----:B------:R-:W-:Y:S01]  /*0630*/  FMUL R14, R9, R30 ;  /* 0x0000001e090e7220 */ /* 0x000fe20000400000 */
[----:B------:R-:W-:Y:S01]  /*0640*/  FADD R17, R17, -R17 ;  /* 0x8000001111117221 */ /* 0x000fe20000000000 */
[C---:B------:R-:W-:Y:S01]  /*0650*/  FFMA R19, R8.reuse, R27, R19 ;  /* 0x0000001b08137223 */ /* 0x040fe20000000013 */
[C---:B------:R-:W-:Y:S01]  /*0660*/  FFMA R15, R8.reuse, R25, R15 ;  /* 0x00000019080f7223 */ /* 0x040fe2000000000f */
[C---:B------:R-:W-:Y:S01]  /*0670*/  FFMA R0, R8.reuse, R31, R0 ;  /* 0x0000001f08007223 */ /* 0x040fe20000000000 */
[----:B------:R-:W-:Y:S01]  /*0680*/  FFMA R14, R8, R29, R14 ;  /* 0x0000001d080e7223 */ /* 0x000fe2000000000e */
[C---:B------:R-:W-:Y:S01]  /*0690*/  FFMA R54, R10.reuse, R17, R19 ;  /* 0x000000110a367223 */ /* 0x040fe20000000013 */
[----:B0-----:R-:W-:Y:S01]  /*06a0*/  UIADD3 UR4, UP0, UPT, UR4, 0x10, URZ ;  /* 0x0000001004047890 */ /* 0x001fe2000ff1e0ff */
[C---:B------:R-:W-:Y:S01]  /*06b0*/  FFMA R52, R10.reuse, R38, R15 ;  /* 0x000000260a347223 */ /* 0x040fe2000000000f */
[C---:B------:R-:W-:Y:S01]  /*06c0*/  FFMA R50, R10.reuse, R33, R0 ;  /* 0x000000210a327223 */ /* 0x040fe20000000000 */
[----:B------:R-:W-:Y:S01]  /*06d0*/  FFMA R10, R10, R35, R14 ;  /* 0x000000230a0a7223 */ /* 0x000fe2000000000e */
[--C-:B------:R-:W-:Y:S01]  /*06e0*/  FADD R58, R13, -R5.reuse ;  /* 0x800000050d3a7221 */ /* 0x100fe20000000000 */
[--C-:B------:R-:W-:Y:S01]  /*06f0*/  FADD R55, R12, -R4.reuse ;  /* 0x800000040c377221 */ /* 0x100fe20000000000 */
[--C-:B------:R-:W-:Y:S01]  /*0700*/  FADD R53, R8, -R4.reuse ;  /* 0x8000000408357221 */ /* 0x100fe20000000000 */
[----:B------:R-:W-:Y:S01]  /*0710*/  FADD R51, R5, -R5 ;  /* 0x8000000505337221 */ /* 0x000fe20000000000 */
[----:B------:R-:W-:Y:S01]  /*0720*/  FADD R49, R4, -R4 ;  /* 0x8000000404317221 */ /* 0x000fe20000000000 */
[----:B------:R-:W-:Y:S01]  /*0730*/  MOV R47, RZ ;  /* 0x000000ff002f7202 */ /* 0x000fe20000000f00 */
[----:B------:R-:W-:-:S02]  /*0740*/  UIADD3.X UR5, UPT, UPT, URZ, UR5, URZ, UP0, !UPT ;  /* 0x00000005ff057290 */ /* 0x000fc400087fe4ff */
[----:B------:R-:W-:-:S12]  /*0750*/  UIADD3 UR6, UPT, UPT, -UR6, URZ, URZ ;  /* 0x000000ff06067290 */ /* 0x000fd8000fffe1ff */
.L_x_51:
[----:B------:R-:W-:Y:S02]  /*0760*/  MOV R12, UR4 ;  /* 0x00000004000c7c02 */ /* 0x000fe40008000f00 */
[----:B------:R-:W-:-:S06]  /*0770*/  MOV R13, UR5 ;  /* 0x00000005000d7c02 */ /* 0x000fcc0008000f00 */
[----:B------:R-:W2:Y:S01]  /*0780*/  LDG.E.128 R12, desc[UR8][R12.64] ;  /* 0x000000080c0c7981 */ /* 0x000ea2000c1e1d00 */
[----:B------:R-:W-:Y:S02]  /*0790*/  MOV R16, UR4 ;  /* 0x0000000400107c02 */ /* 0x000fe40008000f00 */
[----:B------:R-:W-:-:S06]  /*07a0*/  MOV R17, UR5 ;  /* 0x0000000500117c02 */ /* 0x000fcc0008000f00 */
[----:B------:R-:W3:Y:S01]  /*07b0*/  LDG.E.128 R16, desc[UR8][R16.64+-0x10] ;  /* 0xfffff00810107981 */ /* 0x000ee2000c1e1d00 */
[----:B------:R-:W-:Y:S01]  /*07c0*/  UIADD3 UR6, UPT, UPT, UR6, 0x1, URZ ;  /* 0x0000000106067890 */ /* 0x000fe2000fffe0ff */
[----:B------:R-:W-:Y:S03]  /*07d0*/  BSSY.RECONVERGENT B2, `(.L_x_1) ;  /* 0x000001b000027945 */ /* 0x000fe60003800200 */
[----:B------:R-:W-:Y:S01]  /*07e0*/  UISETP.NE.AND UP1, UPT, UR6, URZ, UPT ;  /* 0x000000ff0600728c */ /* 0x000fe2000bf25270 */
[----:B--2---:R-:W-:Y:S02]  /*07f0*/  R2UR UR13, R13 ;  /* 0x000000000d0d72ca */ /* 0x004fe400000e0000 */
[----:B------:R-:W-:Y:S02]  /*0800*/  R2UR UR14, R14 ;  /* 0x000000000e0e72ca */ /* 0x000fe400000e0000 */
[----:B------:R-:W-:-:S02]  /*0810*/  R2UR UR12, R12 ;  /* 0x000000000c0c72ca */ /* 0x000fc400000e0000 */
[----:B---3--:R-:W-:Y:S02]  /*0820*/  R2UR UR7, R16 ;  /* 0x00000000100772ca */ /* 0x008fe400000e0000 */
[----:B------:R-:W-:-:S05]  /*0830*/  R2UR UR11, R18 ;  /* 0x00000000120b72ca */ /* 0x000fca00000e0000 */
[----:B------:R-:W-:Y:S01]  /*0840*/  FMUL R0, R26, UR13 ;  /* 0x0000000d1a007c20 */ /* 0x000fe20008400000 */
[----:B------:R-:W-:Y:S01]  /*0850*/  R2UR UR10, R17 ;  /* 0x00000000110a72ca */ /* 0x000fe200000e0000 */
[----:B------:R-:W-:Y:S02]  /*0860*/  FMUL R59, R38, UR14 ;  /* 0x0000000e263b7c20 */ /* 0x000fe40008400000 */
[----:B------:R-:W-:-:S04]  /*0870*/  FFMA R0, R25, UR12, R0 ;  /* 0x0000000c19007c23 */ /* 0x000fc80008000000 */
[----:B------:R-:W-:Y:S01]  /*0880*/  FADD R14, R0, R59 ;  /* 0x0000003b000e7221 */ /* 0x000fe20000000000 */
[----:B------:R-:W-:Y:S01]  /*0890*/  FFMA R13, -R25, UR7, R52 ;  /* 0x00000007190d7c23 */ /* 0x000fe20008000134 */
[----:B------:R-:W-:Y:S02]  /*08a0*/  FMUL R60, R38, UR11 ;  /* 0x0000000b263c7c20 */ /* 0x000fe40008400000 */
[----:B------:R-:W0:Y:S02]  /*08b0*/  MUFU.RCP R0, R14 ;  /* 0x0000000e00007308 */ /* 0x000e240000001000 */
[----:B------:R-:W-:-:S04]  /*08c0*/  FFMA R13, -R26, UR10, R13 ;  /* 0x0000000a1a0d7c23 */ /* 0x000fc8000800010d */
[----:B------:R-:W-:-:S04]  /*08d0*/  FADD R57, R13, -R60 ;  /* 0x8000003c0d397221 */ /* 0x000fc80000000000 */
[----:B------:R-:W1:Y:S01]  /*08e0*/  FCHK P0, R57, R14 ;  /* 0x0000000e39007302 */ /* 0x000e620000000000 */
[----:B0-----:R-:W-:-:S04]  /*08f0*/  FFMA R15, -R14, R0, 1 ;  /* 0x3f8000000e0f7423 */ /* 0x001fc80000000100 */
[----:B------:R-:W-:-:S04]  /*0900*/  FFMA R0, R0, R15, R0 ;  /* 0x0000000f00007223 */ /* 0x000fc80000000000 */
[----:B------:R-:W-:-:S04]  /*0910*/  FFMA R13, R57, R0, RZ ;  /* 0x00000000390d7223 */ /* 0x000fc800000000ff */
[----:B------:R-:W-:-:S04]  /*0920*/  FFMA R12, -R14, R13, R57 ;  /* 0x0000000d0e0c7223 */ /* 0x000fc80000000139 */
[----:B------:R-:W-:Y:S01]  /*0930*/  FFMA R0, R0, R12, R13 ;  /* 0x0000000c00007223 */ /* 0x000fe2000000000d */
[----:B-1----:R-:W-:Y:S06]  /*0940*/  @!P0 BRA `(.L_x_2) ;  /* 0x00000000000c8947 */ /* 0x002fec0003800000 */
[----:B------:R-:W-:Y:S02]  /*0950*/  MOV R18, R14 ;  /* 0x0000000e00127202 */ /* 0x000fe40000000f00 */
[----:B------:R-:W-:-:S07]  /*0960*/  MOV R14, 0x980 ;  /* 0x00000980000e7802 */ /* 0x000fce0000000f00 */
[----:B------:R-:W-:Y:S05]  /*0970*/  CALL.REL.NOINC `($__internal_0_$__cuda_sm3x_div_rn_noftz_f32_slowpath) ;  /* 0x0000002000647944 */ /* 0x000fea0003c00000 */
.L_x_2:
[----:B------:R-:W-:Y:S05]  /*0980*/  BSYNC.RECONVERGENT B2 ;  /* 0x0000000000027941 */ /* 0x000fea0003800200 */
.L_x_1:
[----:B------:R-:W-:Y:S01]  /*0990*/  FADD R12, R9, -R5 ;  /* 0x80000005090c7221 */ /* 0x000fe20000000000 */
[----:B------:R-:W-:Y:S01]  /*09a0*/  MOV R15, UR13 ;  /* 0x0000000d000f7c02 */ /* 0x000fe20008000f00 */
[----:B------:R-:W-:Y:S01]  /*09b0*/  BSSY.RECONVERGENT B2, `(.L_x_3) ;  /* 0x0000016000027945 */ /* 0x000fe20003800200 */
[----:B------:R-:W-:Y:S01]  /*09c0*/  MOV R13, UR12 ;  /* 0x0000000c000d7c02 */ /* 0x000fe20008000f00 */
[----:B------:R-:W-:Y:S02]  /*09d0*/  FMUL R61, R7, R12 ;  /* 0x0000000c073d7220 */ /* 0x000fe40000400000 */
[----:B------:R-:W-:Y:S02]  /*09e0*/  FFMA R12, R0, R15, UR10 ;  /* 0x0000000a000c7e23 */ /* 0x000fe4000800000f */
[----:B------:R-:W-:Y:S01]  /*09f0*/  FFMA R61, R58, R53, R61 ;  /* 0x000000353a3d7223 */ /* 0x000fe2000000003d */
[----:B------:R-:W-:Y:S01]  /*0a00*/  FFMA R13, R0, R13, UR7 ;  /* 0x00000007000d7e23 */ /* 0x000fe2000800000d */
[----:B------:R-:W-:-:S02]  /*0a10*/  FADD R12, -R5, R12 ;  /* 0x0000000c050c7221 */ /* 0x000fc40000000100 */
[----:B------:R-:W0:Y:S01]  /*0a20*/  MUFU.RCP R14, R61 ;  /* 0x0000003d000e7308 */ /* 0x000e220000001000 */
[----:B------:R-:W-:Y:S01]  /*0a30*/  FADD R62, -R4, R13 ;  /* 0x0000000d043e7221 */ /* 0x000fe20000000100 */
[----:B------:R-:W-:-:S04]  /*0a40*/  FMUL R57, R7, R12 ;  /* 0x0000000c07397220 */ /* 0x000fc80000400000 */
[----:B------:R-:W-:-:S04]  /*0a50*/  FFMA R57, R58, R62, R57 ;  /* 0x0000003e3a397223 */ /* 0x000fc80000000039 */
        /* <DEDUP_REMOVED lines=10> */
[----:B------:R-:W-:-:S07]  /*0b00*/  MOV R63, R0 ;  /* 0x00000000003f7202 */ /* 0x000fce0000000f00 */
.L_x_4:
[----:B------:R-:W-:Y:S05]  /*0b10*/  BSYNC.RECONVERGENT B2 ;  /* 0x0000000000027941 */ /* 0x000fea0003800200 */
.L_x_3:
[----:B------:R-:W0:Y:S01]  /*0b20*/  MUFU.RCP R0, R61 ;  /* 0x0000003d00007308 */ /* 0x000e220000001000 */
[----:B------:R-:W-:Y:S01]  /*0b30*/  FMUL R12, R53, R12 ;  /* 0x0000000c350c7220 */ /* 0x000fe20000400000 */
[----:B------:R-:W-:Y:S03]  /*0b40*/  BSSY.RECONVERGENT B2, `(.L_x_5) ;  /* 0x000000c000027945 */ /* 0x000fe60003800200 */
        /* <DEDUP_REMOVED lines=11> */
.L_x_6:
[----:B------:R-:W-:Y:S05]  /*0c00*/  BSYNC.RECONVERGENT B2 ;  /* 0x0000000000027941 */ /* 0x000fea0003800200 */
.L_x_5:
[C---:B------:R-:W-:Y:S01]  /*0c10*/  FADD R13, -R63.reuse, 1 ;  /* 0x3f8000003f0d7421 */ /* 0x040fe20000000100 */
[----:B------:R-:W-:Y:S01]  /*0c20*/  FSETP.GEU.AND P0, PT, R63, 1, PT ;  /* 0x3f8000003f00780b */ /* 0x000fe20003f0e000 */
[----:B------:R-:W-:Y:S01]  /*0c30*/  BSSY.RECONVERGENT B2, `(.L_x_7) ;  /* 0x00001e3000027945 */ /* 0x000fe20003800200 */
[C---:B------:R-:W-:Y:S01]  /*0c40*/  FSETP.GEU.AND P2, PT, R0.reuse, 1, PT ;  /* 0x3f8000000000780b */ /* 0x040fe20003f4e000 */
[----:B------:R-:W-:Y:S01]  /*0c50*/  FADD R12, R13, -R0 ;  /* 0x800000000d0c7221 */ /* 0x000fe20000000000 */
[----:B------:R-:W-:Y:S02]  /*0c60*/  FSETP.LEU.OR P0, PT, R63, RZ, P0 ;  /* 0x000000ff3f00720b */ /* 0x000fe4000070b400 */
[----:B------:R-:W-:Y:S02]  /*0c70*/  FSETP.LEU.OR P2, PT, R0, RZ, P2 ;  /* 0x000000ff0000720b */ /* 0x000fe4000174b400 */
[----:B------:R-:W-:Y:S01]  /*0c80*/  FSETP.GEU.AND P1, PT, R12, 1, PT ;  /* 0x3f8000000c00780b */ /* 0x000fe20003f2e000 */
[----:B------:R-:W-:-:S03]  /*0c90*/  HFMA2 R12, -RZ, RZ, 0, 5.9604644775390625e-08 ;  /* 0x00000001ff0c7431 */ /* 0x000fc600000001ff */
[----:B------:R-:W-:-:S04]  /*0ca0*/  FSETP.LEU.OR P1, PT, R13, R0, P1 ;  /* 0x000000000d00720b */ /* 0x000fc80000f2b400 */
[----:B------:R-:W-:-:S13]  /*0cb0*/  PLOP3.LUT P0, PT, P1, P0, P2, 0xfe, 0x0 ;  /* 0x000000000000781c */ /* 0x000fda0000f01f26 */
[----:B------:R-:W-:Y:S05]  /*0cc0*/  @!P0 BRA `(.L_x_8) ;  /* 0x0000001c00648947 */ /* 0x000fea0003800000 */
[C---:B------:R-:W-:Y:S01]  /*0cd0*/  FMUL R0, R22.reuse, UR13 ;  /* 0x0000000d16007c20 */ /* 0x040fe20008400000 */
[C---:B------:R-:W-:Y:S01]  /*0ce0*/  FFMA R13, -R23.reuse, UR7, R44 ;  /* 0x00000007170d7c23 */ /* 0x040fe2000800012c */
[----:B------:R-:W-:Y:S02]  /*0cf0*/  BSSY.RECONVERGENT B3, `(.L_x_9) ;  /* 0x000000f000037945 */ /* 0x000fe40003800200 */
[----:B------:R-:W-:Y:S01]  /*0d00*/  FFMA R0, R23, UR12, R0 ;  /* 0x0000000c17007c23 */ /* 0x000fe20008000000 */
[----:B------:R-:W-:-:S03]  /*0d10*/  FFMA R13, -R22, UR10, R13 ;  /* 0x0000000a160d7c23 */ /* 0x000fc6000800010d */
[----:B------:R-:W-:Y:S01]  /*0d20*/  FADD R18, R59, R0 ;  /* 0x000000003b127221 */ /* 0x000fe20000000000 */
[----:B------:R-:W-:-:S03]  /*0d30*/  FADD R57, -R60, R13 ;  /* 0x0000000d3c397221 */ /* 0x000fc60000000100 */
[----:B------:R-:W0:Y:S08]  /*0d40*/  MUFU.RCP R0, R18 ;  /* 0x0000001200007308 */ /* 0x000e300000001000 */
[----:B------:R-:W1:Y:S01]  /*0d50*/  FCHK P0, R57, R18 ;  /* 0x0000001239007302 */ /* 0x000e620000000000 */
[----:B0-----:R-:W-:-:S04]  /*0d60*/  FFMA R15, -R18, R0, 1 ;  /* 0x3f800000120f7423 */ /* 0x001fc80000000100 */
[----:B------:R-:W-:-:S04]  /*0d70*/  FFMA R0, R0, R15, R0 ;  /* 0x0000000f00007223 */ /* 0x000fc80000000000 */
[----:B------:R-:W-:-:S04]  /*0d80*/  FFMA R13, R57, R0, RZ ;  /* 0x00000000390d7223 */ /* 0x000fc800000000ff */
[----:B------:R-:W-:-:S04]  /*0d90*/  FFMA R14, -R18, R13, R57 ;  /* 0x0000000d120e7223 */ /* 0x000fc80000000139 */
[----:B------:R-:W-:Y:S01]  /*0da0*/  FFMA R0, R0, R14, R13 ;  /* 0x0000000e00007223 */ /* 0x000fe2000000000d */
[----:B-1----:R-:W-:Y:S06]  /*0db0*/  @!P0 BRA `(.L_x_10) ;  /* 0x0000000000088947 */ /* 0x002fec0003800000 */
[----:B------:R-:W-:-:S07]  /*0dc0*/  MOV R14, 0xde0 ;  /* 0x00000de0000e7802 */ /* 0x000fce0000000f00 */
[----:B------:R-:W-:Y:S05]  /*0dd0*/  CALL.REL.NOINC `($__internal_0_$__cuda_sm3x_div_rn_noftz_f32_slowpath) ;  /* 0x0000001c004c7944 */ /* 0x000fea0003c00000 */
.L_x_10:
[----:B------:R-:W-:Y:S05]  /*0de0*/  BSYNC.RECONVERGENT B3 ;  /* 0x0000000000037941 */ /* 0x000fea0003800200 */
.L_x_9:
[----:B------:R-:W-:Y:S01]  /*0df0*/  MOV R13, UR13 ;  /* 0x0000000d000d7c02 */ /* 0x000fe20008000f00 */
[----:B------:R-:W0:Y:S01]  /*0e00*/  MUFU.RCP R62, R61 ;  /* 0x0000003d003e7308 */ /* 0x000e220000001000 */
[----:B------:R-:W-:Y:S01]  /*0e10*/  MOV R59, UR12 ;  /* 0x0000000c003b7c02 */ /* 0x000fe20008000f00 */
[----:B------:R-:W-:Y:S02]  /*0e20*/  BSSY.RECONVERGENT B3, `(.L_x_11) ;  /* 0x0000012000037945 */ /* 0x000fe40003800200 */
[C---:B------:R-:W-:Y:S02]  /*0e30*/  FFMA R60, R0.reuse, R13, UR10 ;  /* 0x0000000a003c7e23 */ /* 0x040fe4000800000d */
[----:B------:R-:W-:Y:S02]  /*0e40*/  FFMA R59, R0, R59, UR7 ;  /* 0x00000007003b7e23 */ /* 0x000fe4000800003b */
[----:B------:R-:W-:Y:S02]  /*0e50*/  FADD R60, -R5, R60 ;  /* 0x0000003c053c7221 */ /* 0x000fe40000000100 */
[----:B------:R-:W-:-:S02]  /*0e60*/  FADD R59, -R4, R59 ;  /* 0x0000003b043b7221 */ /* 0x000fc40000000100 */
[----:B------:R-:W-:-:S04]  /*0e70*/  FMUL R13, R7, R60 ;  /* 0x0000003c070d7220 */ /* 0x000fc80000400000 */
[----:B------:R-:W-:Y:S01]  /*0e80*/  FFMA R57, R58, R59, R13 ;  /* 0x0000003b3a397223 */ /* 0x000fe2000000000d */
[----:B0-----:R-:W-:-:S03]  /*0e90*/  FFMA R15, -R61, R62, 1 ;  /* 0x3f8000003d0f7423 */ /* 0x001fc6000000013e */
[----:B------:R-:W0:Y:S01]  /*0ea0*/  FCHK P0, R57, R61 ;  /* 0x0000003d39007302 */ /* 0x000e220000000000 */
[----:B------:R-:W-:-:S04]  /*0eb0*/  FFMA R62, R62, R15, R62 ;  /* 0x0000000f3e3e7223 */ /* 0x000fc8000000003e */
[----:B------:R-:W-:-:S04]  /*0ec0*/  FFMA R0, R62, R57, RZ ;  /* 0x000000393e007223 */ /* 0x000fc800000000ff */
[----:B------:R-:W-:-:S04]  /*0ed0*/  FFMA R13, -R61, R0, R57 ;  /* 0x000000003d0d7223 */ /* 0x000fc80000000139 */
[----:B------:R-:W-:Y:S01]  /*0ee0*/  FFMA R62, R62, R13, R0 ;  /* 0x0000000d3e3e7223 */ /* 0x000fe20000000000 */
[----:B0-----:R-:W-:Y:S06]  /*0ef0*/  @!P0 BRA `(.L_x_12) ;  /* 0x0000000000108947 */ /* 0x001fec0003800000 */
[----:B------:R-:W-:Y:S02]  /*0f00*/  MOV R18, R61 ;  /* 0x0000003d00127202 */ /* 0x000fe40000000f00 */
[----:B------:R-:W-:-:S07]  /*0f10*/  MOV R14, 0xf30 ;  /* 0x00000f30000e7802 */ /* 0x000fce0000000f00 */
[----:B------:R-:W-:Y:S05]  /*0f20*/  CALL.REL.NOINC `($__internal_0_$__cuda_sm3x_div_rn_noftz_f32_slowpath) ;  /* 0x0000001800f87944 */ /* 0x000fea0003c00000 */
[----:B------:R-:W-:-:S07]  /*0f30*/  MOV R62, R0 ;  /* 0x00000000003e7202 */ /* 0x000fce0000000f00 */
.L_x_12:
[----:B------:R-:W-:Y:S05]  /*0f40*/  BSYNC.RECONVERGENT B3 ;  /* 0x0000000000037941 */ /* 0x000fea0003800200 */
.L_x_11:
        /* <DEDUP_REMOVED lines=14> */
.L_x_14:
[----:B------:R-:W-:Y:S05]  /*1030*/  BSYNC.RECONVERGENT B3 ;  /* 0x0000000000037941 */ /* 0x000fea0003800200 */
.L_x_13:
[C---:B------:R-:W-:Y:S01]  /*1040*/  FADD R13, -R62.reuse, 1 ;  /* 0x3f8000003e0d7421 */ /* 0x040fe20000000100 */
[----:B------:R-:W-:Y:S02]  /*1050*/  FSETP.GEU.AND P0, PT, R62, 1, PT ;  /* 0x3f8000003e00780b */ /* 0x000fe40003f0e000 */
[----:B------:R-:W-:Y:S01]  /*1060*/  FSETP.GEU.AND P2, PT, R0, 1, PT ;  /* 0x3f8000000000780b */ /* 0x000fe20003f4e000 */
[----:B------:R-:W-:Y:S01]  /*1070*/  FADD R14, R13, -R0 ;  /* 0x800000000d0e7221 */ /* 0x000fe20000000000 */
[----:B------:R-:W-:Y:S02]  /*1080*/  FSETP.LEU.OR P0, PT, R62, RZ, P0 ;  /* 0x000000ff3e00720b */ /* 0x000fe4000070b400 */
[----:B------:R-:W-:Y:S02]  /*1090*/  FSETP.LEU.OR P2, PT, R0, RZ, P2 ;  /* 0x000000ff0000720b */ /* 0x000fe4000174b400 */
[----:B------:R-:W-:-:S04]  /*10a0*/  FSETP.GEU.AND P1, PT, R14, 1, PT ;  /* 0x3f8000000e00780b */ /* 0x000fc80003f2e000 */
[----:B------:R-:W-:-:S04]  /*10b0*/  FSETP.LEU.OR P1, PT, R13, R0, P1 ;  /* 0x000000000d00720b */ /* 0x000fc80000f2b400 */
[----:B------:R-:W-:-:S13]  /*10c0*/  PLOP3.LUT P0, PT, P1, P0, P2, 0xfe, 0x0 ;  /* 0x000000000000781c */ /* 0x000fda0000f01f26 */
[----:B------:R-:W-:Y:S05]  /*10d0*/  @!P0 BRA `(.L_x_8) ;  /* 0x0000001800608947 */ /* 0x000fea0003800000 */
[----:B------:R-:W-:Y:S01]  /*10e0*/  FMUL R0, R28, UR13 ;  /* 0x0000000d1c007c20 */ /* 0x000fe20008400000 */
[C---:B------:R-:W-:Y:S01]  /*10f0*/  FFMA R13, -R31.reuse, UR7, R50 ;  /* 0x000000071f0d7c23 */ /* 0x040fe20008000132 */
[----:B------:R-:W-:Y:S02]  /*1100*/  BSSY.RECONVERGENT B3, `(.L_x_15) ;  /* 0x000000f000037945 */ /* 0x000fe40003800200 */
[----:B------:R-:W-:-:S04]  /*1110*/  FFMA R0, R31, UR12, R0 ;  /* 0x0000000c1f007c23 */ /* 0x000fc80008000000 */
[----:B------:R-:W-:Y:S01]  /*1120*/  FFMA R18, R33, UR14, R0 ;  /* 0x0000000e21127c23 */ /* 0x000fe20008000000 */
[----:B------:R-:W-:-:S03]  /*1130*/  FFMA R0, -R28, UR10, R13 ;  /* 0x0000000a1c007c23 */ /* 0x000fc6000800010d */
[----:B------:R-:W0:Y:S01]  /*1140*/  MUFU.RCP R14, R18 ;  /* 0x00000012000e7308 */ /* 0x000e220000001000 */
[----:B------:R-:W-:-:S07]  /*1150*/  FFMA R57, -R33, UR11, R0 ;  /* 0x0000000b21397c23 */ /* 0x000fce0008000100 */
        /* <DEDUP_REMOVED lines=9> */
.L_x_16:
[----:B------:R-:W-:Y:S05]  /*11f0*/  BSYNC.RECONVERGENT B3 ;  /* 0x0000000000037941 */ /* 0x000fea0003800200 */
.L_x_15:
[----:B------:R-:W-:Y:S01]  /*1200*/  FADD R60, R8, -R8 ;  /* 0x80000008083c7221 */ /* 0x000fe20000000000 */
[----:B------:R-:W-:Y:S01]  /*1210*/  FADD R59, R9, -R9 ;  /* 0x80000009093b7221 */ /* 0x000fe20000000000 */
[----:B------:R-:W-:Y:S01]  /*1220*/  MOV R15, UR13 ;  /* 0x0000000d000f7c02 */ /* 0x000fe20008000f00 */
[----:B------:R-:W-:Y:S01]  /*1230*/  BSSY.RECONVERGENT B3, `(.L_x_17) ;  /* 0x0000016000037945 */ /* 0x000fe20003800200 */
[----:B------:R-:W-:Y:S01]  /*1240*/  FMUL R14, R21, R60 ;  /* 0x0000003c150e7220 */ /* 0x000fe20000400000 */
[----:B------:R-:W-:-:S03]  /*1250*/  MOV R13, UR12 ;  /* 0x0000000c000d7c02 */ /* 0x000fc60008000f00 */
[----:B------:R-:W-:Y:S01]  /*1260*/  FFMA R61, R59, R34, R14 ;  /* 0x000000223b3d7223 */ /* 0x000fe2000000000e */
[C---:B------:R-:W-:Y:S01]  /*1270*/  FFMA R14, R0.reuse, R15, UR10 ;  /* 0x0000000a000e7e23 */ /* 0x040fe2000800000f */
[----:B------:R-:W-:Y:S02]  /*1280*/  FFMA R13, R0, R13, UR7 ;  /* 0x00000007000d7e23 */ /* 0x000fe4000800000d */
[----:B------:R-:W0:Y:S01]  /*1290*/  MUFU.RCP R16, R61 ;  /* 0x0000003d00107308 */ /* 0x000e220000001000 */
[----:B------:R-:W-:Y:S01]  /*12a0*/  FADD R63, -R9, R14 ;  /* 0x0000000e093f7221 */ /* 0x000fe20000000100 */
[----:B------:R-:W-:-:S03]  /*12b0*/  FADD R62, -R8, R13 ;  /* 0x0000000d083e7221 */ /* 0x000fc60000000100 */
        /* <DEDUP_REMOVED lines=13> */
.L_x_18:
[----:B------:R-:W-:Y:S05]  /*1390*/  BSYNC.RECONVERGENT B3 ;  /* 0x0000000000037941 */ /* 0x000fea0003800200 */
.L_x_17:
        /* <DEDUP_REMOVED lines=14> */
.L_x_20:
[----:B------:R-:W-:Y:S05]  /*1480*/  BSYNC.RECONVERGENT B3 ;  /* 0x0000000000037941 */ /* 0x000fea0003800200 */
.L_x_19:
        /* <DEDUP_REMOVED lines=27> */
.L_x_22:
[----:B------:R-:W-:Y:S05]  /*1640*/  BSYNC.RECONVERGENT B3 ;  /* 0x0000000000037941 */ /* 0x000fea0003800200 */
.L_x_21:
[----:B------:R-:W-:Y:S01]  /*1650*/  FMUL R13, R21, R34 ;  /* 0x00000022150d7220 */ /* 0x000fe20000400000 */
[----:B------:R-:W-:Y:S01]  /*1660*/  MOV R17, UR13 ;  /* 0x0000000d00117c02 */ /* 0x000fe20008000f00 */
[----:B------:R-:W-:Y:S02]  /*1670*/  BSSY.RECONVERGENT B3, `(.L_x_23) ;  /* 0x0000015000037945 */ /* 0x000fe40003800200 */
[----:B------:R-:W-:Y:S01]  /*1680*/  FFMA R62, R20, R21, R13 ;  /* 0x00000015143e7223 */ /* 0x000fe2000000000d */
[----:B------:R-:W-:Y:S01]  /*1690*/  MOV R13, UR12 ;  /* 0x0000000c000d7c02 */ /* 0x000fe20008000f00 */
[C---:B------:R-:W-:Y:S02]  /*16a0*/  FFMA R14, R0.reuse, R17, UR10 ;  /* 0x0000000a000e7e23 */ /* 0x040fe40008000011 */
[----:B------:R-:W0:Y:S02]  /*16b0*/  MUFU.RCP R15, R62 ;  /* 0x0000003e000f7308 */ /* 0x000e240000001000 */
[----:B------:R-:W-:Y:S01]  /*16c0*/  FFMA R13, R0, R13, UR7 ;  /* 0x00000007000d7e23 */ /* 0x000fe2000800000d */
[----:B------:R-:W-:-:S03]  /*16d0*/  FADD R59, -R9, R14 ;  /* 0x0000000e093b7221 */ /* 0x000fc60000000100 */
        /* <DEDUP_REMOVED lines=14> */
.L_x_24:
[----:B------:R-:W-:Y:S05]  /*17c0*/  BSYNC.RECONVERGENT B3 ;  /* 0x0000000000037941 */ /* 0x000fea0003800200 */
.L_x_23:
        /* <DEDUP_REMOVED lines=14> */
.L_x_26:
[----:B------:R-:W-:Y:S05]  /*18b0*/  BSYNC.RECONVERGENT B3 ;  /* 0x0000000000037941 */ /* 0x000fea0003800200 */
.L_x_25:
[C---:B------:R-:W-:Y:S01]  /*18c0*/  FADD R13, -R61.reuse, 1 ;  /* 0x3f8000003d0d7421 */ /* 0x040fe20000000100 */
[----:B------:R-:W-:Y:S02]  /*18d0*/  FSETP.GEU.AND P0, PT, R61, 1, PT ;  /* 0x3f8000003d00780b */ /* 0x000fe40003f0e000 */
[C---:B------:R-:W-:Y:S01]  /*18e0*/  FSETP.GEU.AND P2, PT, R0.reuse, 1, PT ;  /* 0x3f8000000000780b */ /* 0x040fe20003f4e000 */
        /* <DEDUP_REMOVED lines=24> */
.L_x_28:
[----:B------:R-:W-:Y:S05]  /*1a70*/  BSYNC.RECONVERGENT B3 ;  /* 0x0000000000037941 */ /* 0x000fea0003800200 */
.L_x_27:
[----:B------:R-:W-:Y:S01]  /*1a80*/  FMUL R62, R58, R49 ;  /* 0x000000313a3e7220 */ /* 0x000fe20000400000 */
[----:B------:R-:W-:Y:S01]  /*1a90*/  MOV R15, UR13 ;  /* 0x0000000d000f7c02 */ /* 0x000fe20008000f00 */
[----:B------:R-:W-:Y:S01]  /*1aa0*/  BSSY.RECONVERGENT B3, `(.L_x_29) ;  /* 0x0000015000037945 */ /* 0x000fe20003800200 */
[----:B------:R-:W-:Y:S01]  /*1ab0*/  MOV R59, UR12 ;  /* 0x0000000c003b7c02 */ /* 0x000fe20008000f00 */
[----:B------:R-:W-:Y:S02]  /*1ac0*/  FFMA R62, R51, R55, R62 ;  /* 0x00000037333e7223 */ /* 0x000fe4000000003e */
[C---:B------:R-:W-:Y:S02]  /*1ad0*/  FFMA R60, R0.reuse, R15, UR10 ;  /* 0x0000000a003c7e23 */ /* 0x040fe4000800000f */
[----:B------:R-:W0:Y:S01]  /*1ae0*/  MUFU.RCP R13, R62 ;  /* 0x0000003e000d7308 */ /* 0x000e220000001000 */
        /* <DEDUP_REMOVED lines=16> */
.L_x_30:
[----:B------:R-:W-:Y:S05]  /*1bf0*/  BSYNC.RECONVERGENT B3 ;  /* 0x0000000000037941 */ /* 0x000fea0003800200 */
.L_x_29:
        /* <DEDUP_REMOVED lines=14> */
.L_x_32:
[----:B------:R-:W-:Y:S05]  /*1ce0*/  BSYNC.RECONVERGENT B3 ;  /* 0x0000000000037941 */ /* 0x000fea0003800200 */
.L_x_31:
        /* <DEDUP_REMOVED lines=27> */
.L_x_34:
[----:B------:R-:W-:Y:S05]  /*1ea0*/  BSYNC.RECONVERGENT B3 ;  /* 0x0000000000037941 */ /* 0x000fea0003800200 */
.L_x_33:
[C---:B------:R-:W-:Y:S01]  /*1eb0*/  FMUL R13, R58.reuse, R7 ;  /* 0x000000073a0d7220 */ /* 0x040fe20000400000 */
        /* <DEDUP_REMOVED lines=22> */
.L_x_36:
[----:B------:R-:W-:Y:S05]  /*2020*/  BSYNC.RECONVERGENT B3 ;  /* 0x0000000000037941 */ /* 0x000fea0003800200 */
.L_x_35:
        /* <DEDUP_REMOVED lines=14> */
.L_x_38:
[----:B------:R-:W-:Y:S05]  /*2110*/  BSYNC.RECONVERGENT B3 ;  /* 0x0000000000037941 */ /* 0x000fea0003800200 */
.L_x_37:
        /* <DEDUP_REMOVED lines=10> */
[----:B------:R-:W-:Y:S01]  /*21c0*/  FADD R60, -R8, R4 ;  /* 0x00000004083c7221 */ /* 0x000fe20000000100 */
[----:B------:R-:W-:Y:S01]  /*21d0*/  FMUL R0, R24, UR13 ;  /* 0x0000000d18007c20 */ /* 0x000fe20008400000 */
[----:B------:R-:W-:Y:S02]  /*21e0*/  BSSY.RECONVERGENT B3, `(.L_x_39) ;  /* 0x0000012000037945 */ /* 0x000fe40003800200 */
[----:B------:R-:W-:Y:S01]  /*21f0*/  FMUL R13, R60, R3 ;  /* 0x000000033c0d7220 */ /* 0x000fe20000400000 */
[----:B------:R-:W-:-:S03]  /*2200*/  FFMA R0, R27, UR12, R0 ;  /* 0x0000000c1b007c23 */ /* 0x000fc60008000000 */
[----:B------:R-:W-:Y:S01]  /*2210*/  FADD R57, R13, -R13 ;  /* 0x8000000d0d397221 */ /* 0x000fe20000000000 */
[----:B------:R-:W-:-:S03]  /*2220*/  FFMA R13, -R27, UR7, R54 ;  /* 0x000000071b0d7c23 */ /* 0x000fc60008000136 */
        /* <DEDUP_REMOVED lines=13> */
.L_x_40:
[----:B------:R-:W-:Y:S05]  /*2300*/  BSYNC.RECONVERGENT B3 ;  /* 0x0000000000037941 */ /* 0x000fea0003800200 */
.L_x_39:
[----:B------:R-:W-:Y:S01]  /*2310*/  FADD R62, R9, -R5 ;  /* 0x80000005093e7221 */ /* 0x000fe20000000000 */
[----:B------:R-:W-:Y:S01]  /*2320*/  MOV R15, UR13 ;  /* 0x0000000d000f7c02 */ /* 0x000fe20008000f00 */
[----:B------:R-:W-:Y:S01]  /*2330*/  BSSY.RECONVERGENT B3, `(.L_x_41) ;  /* 0x0000016000037945 */ /* 0x000fe20003800200 */
[----:B------:R-:W-:Y:S01]  /*2340*/  MOV R13, UR12 ;  /* 0x0000000c000d7c02 */ /* 0x000fe20008000f00 */
[----:B------:R-:W-:Y:S02]  /*2350*/  FMUL R14, R49, R62 ;  /* 0x0000003e310e7220 */ /* 0x000fe40000400000 */
[C---:B------:R-:W-:Y:S02]  /*2360*/  FFMA R64, R0.reuse, R15, UR10 ;  /* 0x0000000a00407e23 */ /* 0x040fe4000800000f */
        /* <DEDUP_REMOVED lines=18> */
.L_x_42:
[----:B------:R-:W-:Y:S05]  /*2490*/  BSYNC.RECONVERGENT B3 ;  /* 0x0000000000037941 */ /* 0x000fea0003800200 */
.L_x_41:
        /* <DEDUP_REMOVED lines=14> */
.L_x_44:
[----:B------:R-:W-:Y:S05]  /*2580*/  BSYNC.RECONVERGENT B3 ;  /* 0x0000000000037941 */ /* 0x000fea0003800200 */
.L_x_43:
        /* <DEDUP_REMOVED lines=27> */
.L_x_46:
[----:B------:R-:W-:Y:S05]  /*2740*/  BSYNC.RECONVERGENT B3 ;  /* 0x0000000000037941 */ /* 0x000fea0003800200 */
.L_x_45:
[-C--:B------:R-:W-:Y:S01]  /*2750*/  FMUL R12, R60, R62.reuse ;  /* 0x0000003e3c0c7220 */ /* 0x080fe20000400000 */
        /* <DEDUP_REMOVED lines=22> */
.L_x_48:
[----:B------:R-:W-:Y:S05]  /*28c0*/  BSYNC.RECONVERGENT B3 ;  /* 0x0000000000037941 */ /* 0x000fea0003800200 */
.L_x_47:
        /* <DEDUP_REMOVED lines=14> */
.L_x_50:
[----:B------:R-:W-:Y:S05]  /*29b0*/  BSYNC.RECONVERGENT B3 ;  /* 0x0000000000037941 */ /* 0x000fea0003800200 */
.L_x_49:
[C---:B------:R-:W-:Y:S01]  /*29c0*/  FADD R13, -R60.reuse, 1 ;  /* 0x3f8000003c0d7421 */ /* 0x040fe20000000100 */
[----:B------:R-:W-:Y:S02]  /*29d0*/  FSETP.GEU.AND P1, PT, R60, 1, PT ;  /* 0x3f8000003c00780b */ /* 0x000fe40003f2e000 */
[----:B------:R-:W-:Y:S01]  /*29e0*/  FSETP.GEU.AND P2, PT, R0, 1, PT ;  /* 0x3f8000000000780b */ /* 0x000fe20003f4e000 */
[----:B------:R-:W-:Y:S01]  /*29f0*/  FADD R12, R13, -R0 ;  /* 0x800000000d0c7221 */ /* 0x000fe20000000000 */
[----:B------:R-:W-:Y:S02]  /*2a00*/  FSETP.GT.AND P1, PT, R60, RZ, !P1 ;  /* 0x000000ff3c00720b */ /* 0x000fe40004f24000 */
[----:B------:R-:W-:Y:S02]  /*2a10*/  FSETP.GT.AND P2, PT, R0, RZ, !P2 ;  /* 0x000000ff0000720b */ /* 0x000fe40005744000 */
[----:B------:R-:W-:-:S04]  /*2a20*/  FSETP.GEU.AND P0, PT, R12, 1, PT ;  /* 0x3f8000000c00780b */ /* 0x000fc80003f0e000 */
[----:B------:R-:W-:-:S04]  /*2a30*/  FSETP.GT.AND P0, PT, R13, R0, !P0 ;  /* 0x000000000d00720b */ /* 0x000fc80004704000 */
[----:B------:R-:W-:-:S04]  /*2a40*/  PLOP3.LUT P0, PT, P0, P1, P2, 0x80, 0x0 ;  /* 0x000000000000781c */ /* 0x000fc80000703020 */
[----:B------:R-:W-:-:S09]  /*2a50*/  SEL R12, RZ, 0x1, !P0 ;  /* 0x00000001ff0c7807 */ /* 0x000fd20004000000 */
.L_x_8:
[----:B------:R-:W-:Y:S05]  /*2a60*/  BSYNC.RECONVERGENT B2 ;  /* 0x0000000000027941 */ /* 0x000fea0003800200 */
.L_x_7:
[----:B------:R-:W-:Y:S01]  /*2a70*/  UIADD3 UR4, UP0, UPT, UR4, 0x20, URZ ;  /* 0x0000002004047890 */ /* 0x000fe2000ff1e0ff */
[----:B------:R-:W-:-:S03]  /*2a80*/  IADD3 R47, PT, PT, R12, R47, RZ ;  /* 0x0000002f0c2f7210 */ /* 0x000fc60007ffe0ff */
[----:B------:R-:W-:Y:S01]  /*2a90*/  UIADD3.X UR5, UPT, UPT, URZ, UR5, URZ, UP0, !UPT ;  /* 0x00000005ff057290 */ /* 0x000fe200087fe4ff */
[----:B------:R-:W-:Y:S11]  /*2aa0*/  BRA.U UP1, `(.L_x_51) ;  /* 0xffffffdd012c7547 */ /* 0x000ff6000b83ffff */
[----:B------:R-:W-:-:S07]  /*2ab0*/  I2FP.F32.U32 R47, R47 ;  /* 0x0000002f002f7245 */ /* 0x000fce0000201000 */
.L_x_0:
[----:B-----5:R-:W0:Y:S02]  /*2ac0*/  LDC.64 R4, c[0x0][0x3a0] ;  /* 0x0000e800ff047b82 */ /* 0x020e240000000a00 */
[----:B0-----:R-:W-:-:S06]  /*2ad0*/  IMAD.WIDE.U32 R2, R2, 0x10, R4 ;  /* 0x0000001002027825 */ /* 0x001fcc00078e0004 */
[----:B------:R-:W-:Y:S06]  /*2ae0*/  BAR.SYNC.DEFER_BLOCKING 0x0 ;  /* 0x0000000000007b1d */ /* 0x000fec0000010000 */
[----:B------:R-:W-:Y:S01]  /*2af0*/  STG.E desc[UR8][R2.64], R47 ;  /* 0x0000002f02007986 */ /* 0x000fe2000c101908 */
[----:B------:R-:W-:Y:S05]  /*2b00*/  EXIT ;  /* 0x000000000000794d */ /* 0x000fea0003800000 */
        .weak           $__internal_0_$__cuda_sm3x_div_rn_noftz_f32_slowpath
        .type           $__internal_0_$__cuda_sm3x_div_rn_noftz_f32_slowpath,@function
        .size           $__internal_0_$__cuda_sm3x_div_rn_noftz_f32_slowpath,(.L_x_64 - $__internal_0_$__cuda_sm3x_div_rn_noftz_f32_slowpath)
$__internal_0_$__cuda_sm3x_div_rn_noftz_f32_slowpath:
[----:B------:R-:W-:Y:S01]  /*2b10*/  SHF.R.U32.HI R13, RZ, 0x17, R18 ;  /* 0x00000017ff0d7819 */ /* 0x000fe20000011612 */
[----:B------:R-:W-:Y:S01]  /*2b20*/  BSSY.RECONVERGENT B0, `(.L_x_52) ;  /* 0x0000062000007945 */ /* 0x000fe20003800200 */
[----:B------:R-:W-:Y:S02]  /*2b30*/  SHF.R.U32.HI R16, RZ, 0x17, R57 ;  /* 0x00000017ff107819 */ /* 0x000fe40000011639 */
[----:B------:R-:W-:Y:S02]  /*2b40*/  LOP3.LUT R13, R13, 0xff, RZ, 0xc0, !PT ;  /* 0x000000ff0d0d7812 */ /* 0x000fe400078ec0ff */
[----:B------:R-:W-:Y:S02]  /*2b50*/  LOP3.LUT R16, R16, 0xff, RZ, 0xc0, !PT ;  /* 0x000000ff10107812 */ /* 0x000fe400078ec0ff */
[----:B------:R-:W-:Y:S02]  /*2b60*/  IADD3 R0, PT, PT, R13, -0x1, RZ ;  /* 0xffffffff0d007810 */ /* 0x000fe40007ffe0ff */
[----:B------:R-:W-:-:S02]  /*2b70*/  IADD3 R17, PT, PT, R16, -0x1, RZ ;  /* 0xffffffff10117810 */ /* 0x000fc40007ffe0ff */
[----:B------:R-:W-:-:S04]  /*2b80*/  ISETP.GT.U32.AND P0, PT, R0, 0xfd, PT ;  /* 0x000000fd0000780c */ /* 0x000fc80003f04070 */
[----:B------:R-:W-:-:S13]  /*2b90*/  ISETP.GT.U32.OR P0, PT, R17, 0xfd, P0 ;  /* 0x000000fd1100780c */ /* 0x000fda0000704470 */
[----:B------:R-:W-:Y:S01]  /*2ba0*/  @!P0 MOV R15, RZ ;  /* 0x000000ff000f8202 */ /* 0x000fe20000000f00 */
[----:B------:R-:W-:Y:S06]  /*2bb0*/  @!P0 BRA `(.L_x_53) ;  /* 0x00000000005c8947 */ /* 0x000fec0003800000 */
[----:B------:R-:W-:Y:S02]  /*2bc0*/  FSETP.GTU.FTZ.AND P0, PT, |R57|, +INF , PT ;  /* 0x7f8000003900780b */ /* 0x000fe40003f1c200 */
[----:B------:R-:W-:-:S04]  /*2bd0*/  FSETP.GTU.FTZ.AND P1, PT, |R18|, +INF , PT ;  /* 0x7f8000001200780b */ /* 0x000fc80003f3c200 */
[----:B------:R-:W-:-:S13]  /*2be0*/  PLOP3.LUT P0, PT, P0, P1, PT, 0xf8, 0x8f ;  /* 0x00000000008f781c */ /* 0x000fda0000703f70 */
[----:B------:R-:W-:Y:S05]  /*2bf0*/  @P0 BRA `(.L_x_54) ;  /* 0x00000004004c0947 */ /* 0x000fea0003800000 */
[----:B------:R-:W-:-:S13]  /*2c00*/  LOP3.LUT P0, RZ, R18, 0x7fffffff, R57, 0xc8, !PT ;  /* 0x7fffffff12ff7812 */ /* 0x000fda000780c839 */
[----:B------:R-:W-:Y:S05]  /*2c10*/  @!P0 BRA `(.L_x_55) ;  /* 0x00000004003c8947 */ /* 0x000fea0003800000 */
[C---:B------:R-:W-:Y:S02]  /*2c20*/  FSETP.NEU.FTZ.AND P2, PT, |R57|.reuse, +INF , PT ;  /* 0x7f8000003900780b */ /* 0x040fe40003f5d200 */
[----:B------:R-:W-:Y:S02]  /*2c30*/  FSETP.NEU.FTZ.AND P1, PT, |R18|, +INF , PT ;  /* 0x7f8000001200780b */ /* 0x000fe40003f3d200 */
[----:B------:R-:W-:-:S11]  /*2c40*/  FSETP.NEU.FTZ.AND P0, PT, |R57|, +INF , PT ;  /* 0x7f8000003900780b */ /* 0x000fd60003f1d200 */
[----:B------:R-:W-:Y:S05]  /*2c50*/  @!P1 BRA !P2, `(.L_x_55) ;  /* 0x00000004002c9947 */ /* 0x000fea0005000000 */
[----:B------:R-:W-:-:S04]  /*2c60*/  LOP3.LUT P2, RZ, R57, 0x7fffffff, RZ, 0xc0, !PT ;  /* 0x7fffffff39ff7812 */ /* 0x000fc8000784c0ff */
[----:B------:R-:W-:-:S13]  /*2c70*/  PLOP3.LUT P1, PT, P1, P2, PT, 0x2f, 0xf2 ;  /* 0x0000000000f2781c */ /* 0x000fda0000f24577 */
[----:B------:R-:W-:Y:S05]  /*2c80*/  @P1 BRA `(.L_x_56) ;  /* 0x0000000400181947 */ /* 0x000fea0003800000 */
[----:B------:R-:W-:-:S04]  /*2c90*/  LOP3.LUT P1, RZ, R18, 0x7fffffff, RZ, 0xc0, !PT ;  /* 0x7fffffff12ff7812 */ /* 0x000fc8000782c0ff */
[----:B------:R-:W-:-:S13]  /*2ca0*/  PLOP3.LUT P0, PT, P0, P1, PT, 0x2f, 0xf2 ;  /* 0x0000000000f2781c */ /* 0x000fda0000702577 */
[----:B------:R-:W-:Y:S05]  /*2cb0*/  @P0 BRA `(.L_x_57) ;  /* 0x0000000400000947 */ /* 0x000fea0003800000 */
[----:B------:R-:W-:Y:S02]  /*2cc0*/  ISETP.GE.AND P0, PT, R17, RZ, PT ;  /* 0x000000ff1100720c */ /* 0x000fe40003f06270 */
[----:B------:R-:W-:-:S11]  /*2cd0*/  ISETP.GE.AND P1, PT, R0, RZ, PT ;  /* 0x000000ff0000720c */ /* 0x000fd60003f26270 */
[----:B------:R-:W-:Y:S01]  /*2ce0*/  @P0 MOV R15, RZ ;  /* 0x000000ff000f0202 */ /* 0x000fe20000000f00 */
[----:B------:R-:W-:Y:S01]  /*2cf0*/  @!P0 FFMA R57, R57, 1.84467440737095516160e+19, RZ ;  /* 0x5f80000039398823 */ /* 0x000fe200000000ff */
[----:B------:R-:W-:Y:S01]  /*2d00*/  @!P0 MOV R15, 0xffffffc0 ;  /* 0xffffffc0000f8802 */ /* 0x000fe20000000f00 */
[----:B------:R-:W-:-:S03]  /*2d10*/  @!P1 FFMA R18, R18, 1.84467440737095516160e+19, RZ ;  /* 0x5f80000012129823 */ /* 0x000fc600000000ff */
[----:B------:R-:W-:-:S07]  /*2d20*/  @!P1 IADD3 R15, PT, PT, R15, 0x40, RZ ;  /* 0x000000400f0f9810 */ /* 0x000fce0007ffe0ff */
.L_x_53:
[----:B------:R-:W-:Y:S01]  /*2d30*/  LEA R65, R13, 0xc0800000, 0x17 ;  /* 0xc08000000d417811 */ /* 0x000fe200078eb8ff */
[----:B------:R-:W-:Y:S01]  /*2d40*/  BSSY.RECONVERGENT B1, `(.L_x_58) ;  /* 0x0000036000017945 */ /* 0x000fe20003800200 */
[----:B------:R-:W-:Y:S02]  /*2d50*/  IADD3 R16, PT, PT, R16, -0x7f, RZ ;  /* 0xffffff8110107810 */ /* 0x000fe40007ffe0ff */
[----:B------:R-:W-:-:S04]  /*2d60*/  IADD3 R65, PT, PT, -R65, R18, RZ ;  /* 0x0000001241417210 */ /* 0x000fc80007ffe1ff */
[----:B------:R-:W0:Y:S01]  /*2d70*/  MUFU.RCP R0, R65 ;  /* 0x0000004100007308 */ /* 0x000e220000001000 */
[----:B------:R-:W-:-:S04]  /*2d80*/  FADD.FTZ R17, -R65, -RZ ;  /* 0x800000ff41117221 */ /* 0x000fc80000010100 */
[----:B0-----:R-:W-:-:S04]  /*2d90*/  FFMA R19, R0, R17, 1 ;  /* 0x3f80000000137423 */ /* 0x001fc80000000011 */
[----:B------:R-:W-:Y:S01]  /*2da0*/  FFMA R19, R0, R19, R0 ;  /* 0x0000001300137223 */ /* 0x000fe20000000000 */
[C---:B------:R-:W-:Y:S01]  /*2db0*/  IMAD R0, R16.reuse, -0x800000, R57 ;  /* 0xff80000010007824 */ /* 0x040fe200078e0239 */
[----:B------:R-:W-:-:S03]  /*2dc0*/  IADD3 R16, PT, PT, R16, 0x7f, -R13 ;  /* 0x0000007f10107810 */ /* 0x000fc60007ffe80d */
[----:B------:R-:W-:Y:S01]  /*2dd0*/  FFMA R18, R0, R19, RZ ;  /* 0x0000001300127223 */ /* 0x000fe200000000ff */
[----:B------:R-:W-:-:S03]  /*2de0*/  IADD3 R15, PT, PT, R16, R15, RZ ;  /* 0x0000000f100f7210 */ /* 0x000fc60007ffe0ff */
[----:B------:R-:W-:-:S04]  /*2df0*/  FFMA R57, R17, R18, R0 ;  /* 0x0000001211397223 */ /* 0x000fc80000000000 */
[----:B------:R-:W-:-:S04]  /*2e00*/  FFMA R18, R19, R57, R18 ;  /* 0x0000003913127223 */ /* 0x000fc80000000012 */
[----:B------:R-:W-:-:S04]  /*2e10*/  FFMA R17, R17, R18, R0 ;  /* 0x0000001211117223 */ /* 0x000fc80000000000 */
[----:B------:R-:W-:-:S05]  /*2e20*/  FFMA R0, R19, R17, R18 ;  /* 0x0000001113007223 */ /* 0x000fca0000000012 */
[----:B------:R-:W-:-:S04]  /*2e30*/  SHF.R.U32.HI R13, RZ, 0x17, R0 ;  /* 0x00000017ff0d7819 */ /* 0x000fc80000011600 */
[----:B------:R-:W-:-:S04]  /*2e40*/  LOP3.LUT R16, R13, 0xff, RZ, 0xc0, !PT ;  /* 0x000000ff0d107812 */ /* 0x000fc800078ec0ff */
[----:B------:R-:W-:-:S04]  /*2e50*/  IADD3 R13, PT, PT, R16, R15, RZ ;  /* 0x0000000f100d7210 */ /* 0x000fc80007ffe0ff */
[----:B------:R-:W-:-:S04]  /*2e60*/  IADD3 R16, PT, PT, R13, -0x1, RZ ;  /* 0xffffffff0d107810 */ /* 0x000fc80007ffe0ff */
[----:B------:R-:W-:-:S13]  /*2e70*/  ISETP.GE.U32.AND P0, PT, R16, 0xfe, PT ;  /* 0x000000fe1000780c */ /* 0x000fda0003f06070 */
[----:B------:R-:W-:Y:S05]  /*2e80*/  @!P0 BRA `(.L_x_59) ;  /* 0x0000000000808947 */ /* 0x000fea0003800000 */
[----:B------:R-:W-:-:S13]  /*2e90*/  ISETP.GT.AND P0, PT, R13, 0xfe, PT ;  /* 0x000000fe0d00780c */ /* 0x000fda0003f04270 */
[----:B------:R-:W-:Y:S05]  /*2ea0*/  @P0 BRA `(.L_x_60) ;  /* 0x00000000006c0947 */ /* 0x000fea0003800000 */
[----:B------:R-:W-:-:S13]  /*2eb0*/  ISETP.GE.AND P0, PT, R13, 0x1, PT ;  /* 0x000000010d00780c */ /* 0x000fda0003f06270 */
[----:B------:R-:W-:Y:S05]  /*2ec0*/  @P0 BRA `(.L_x_61) ;  /* 0x0000000000740947 */ /* 0x000fea0003800000 */
[----:B------:R-:W-:Y:S02]  /*2ed0*/  ISETP.GE.AND P0, PT, R13, -0x18, PT ;  /* 0xffffffe80d00780c */ /* 0x000fe40003f06270 */
[----:B------:R-:W-:-:S11]  /*2ee0*/  LOP3.LUT R0, R0, 0x80000000, RZ, 0xc0, !PT ;  /* 0x8000000000007812 */ /* 0x000fd600078ec0ff */
[----:B------:R-:W-:Y:S05]  /*2ef0*/  @!P0 BRA `(.L_x_61) ;  /* 0x0000000000688947 */ /* 0x000fea0003800000 */
[CCC-:B------:R-:W-:Y:S01]  /*2f00*/  FFMA.RZ R15, R19.reuse, R17.reuse, R18.reuse ;  /* 0x00000011130f7223 */ /* 0x1c0fe2000000c012 */
[CCC-:B------:R-:W-:Y:S01]  /*2f10*/  FFMA.RP R16, R19.reuse, R17.reuse, R18.reuse ;  /* 0x0000001113107223 */ /* 0x1c0fe20000008012 */
[----:B------:R-:W-:Y:S01]  /*2f20*/  FFMA.RM R19, R19, R17, R18 ;  /* 0x0000001113137223 */ /* 0x000fe20000004012 */
[----:B------:R-:W-:Y:S02]  /*2f30*/  IADD3 R17, PT, PT, R13, 0x20, RZ ;  /* 0x000000200d117810 */ /* 0x000fe40007ffe0ff */
[----:B------:R-:W-:Y:S02]  /*2f40*/  LOP3.LUT R15, R15, 0x7fffff, RZ, 0xc0, !PT ;  /* 0x007fffff0f0f7812 */ /* 0x000fe400078ec0ff */
[----:B------:R-:W-:Y:S02]  /*2f50*/  ISETP.NE.AND P2, PT, R13, RZ, PT ;  /* 0x000000ff0d00720c */ /* 0x000fe40003f45270 */
[----:B------:R-:W-:Y:S02]  /*2f60*/  LOP3.LUT R18, R15, 0x800000, RZ, 0xfc, !PT ;  /* 0x008000000f127812 */ /* 0x000fe400078efcff */
[----:B------:R-:W-:-:S02]  /*2f70*/  ISETP.NE.AND P1, PT, R13, RZ, PT ;  /* 0x000000ff0d00720c */ /* 0x000fc40003f25270 */
[----:B------:R-:W-:Y:S02]  /*2f80*/  IADD3 R13, PT, PT, -R13, RZ, RZ ;  /* 0x000000ff0d0d7210 */ /* 0x000fe40007ffe1ff */
[----:B------:R-:W-:Y:S02]  /*2f90*/  SHF.L.U32 R17, R18, R17, RZ ;  /* 0x0000001112117219 */ /* 0x000fe400000006ff */
[----:B------:R-:W-:Y:S02]  /*2fa0*/  FSETP.NEU.FTZ.AND P0, PT, R16, R19, PT ;  /* 0x000000131000720b */ /* 0x000fe40003f1d000 */
[----:B------:R-:W-:Y:S02]  /*2fb0*/  SEL R13, R13, RZ, P2 ;  /* 0x000000ff0d0d7207 */ /* 0x000fe40001000000 */
[----:B------:R-:W-:Y:S02]  /*2fc0*/  ISETP.NE.AND P1, PT, R17, RZ, P1 ;  /* 0x000000ff1100720c */ /* 0x000fe40000f25270 */
[----:B------:R-:W-:-:S02]  /*2fd0*/  SHF.R.U32.HI R18, RZ, R13, R18 ;  /* 0x0000000dff127219 */ /* 0x000fc40000011612 */
[----:B------:R-:W-:Y:S02]  /*2fe0*/  PLOP3.LUT P0, PT, P0, P1, PT, 0xf8, 0x8f ;  /* 0x00000000008f781c */ /* 0x000fe40000703f70 */
[----:B------:R-:W-:Y:S02]  /*2ff0*/  SHF.R.U32.HI R15, RZ, 0x1, R18 ;  /* 0x00000001ff0f7819 */ /* 0x000fe40000011612 */
[----:B------:R-:W-:-:S04]  /*3000*/  SEL R16, RZ, 0x1, !P0 ;  /* 0x00000001ff107807 */ /* 0x000fc80004000000 */
[----:B------:R-:W-:-:S04]  /*3010*/  LOP3.LUT R13, R16, 0x1, R15, 0xf8, !PT ;  /* 0x00000001100d7812 */ /* 0x000fc800078ef80f */
[----:B------:R-:W-:-:S04]  /*3020*/  LOP3.LUT R18, R13, R18, RZ, 0xc0, !PT ;  /* 0x000000120d127212 */ /* 0x000fc800078ec0ff */
[----:B------:R-:W-:-:S04]  /*3030*/  IADD3 R15, PT, PT, R15, R18, RZ ;  /* 0x000000120f0f7210 */ /* 0x000fc80007ffe0ff */
[----:B------:R-:W-:Y:S01]  /*3040*/  LOP3.LUT R0, R15, R0, RZ, 0xfc, !PT ;  /* 0x000000000f007212 */ /* 0x000fe200078efcff */
[----:B------:R-:W-:Y:S06]  /*3050*/  BRA `(.L_x_61) ;  /* 0x0000000000107947 */ /* 0x000fec0003800000 */
.L_x_60:
[----:B------:R-:W-:-:S04]  /*3060*/  LOP3.LUT R0, R0, 0x80000000, RZ, 0xc0, !PT ;  /* 0x8000000000007812 */ /* 0x000fc800078ec0ff */
[----:B------:R-:W-:Y:S01]  /*3070*/  LOP3.LUT R0, R0, 0x7f800000, RZ, 0xfc, !PT ;  /* 0x7f80000000007812 */ /* 0x000fe200078efcff */
[----:B------:R-:W-:Y:S06]  /*3080*/  BRA `(.L_x_61) ;  /* 0x0000000000047947 */ /* 0x000fec0003800000 */
.L_x_59:
[----:B------:R-:W-:-:S07]  /*3090*/  LEA R0, R15, R0, 0x17 ;  /* 0x000000000f007211 */ /* 0x000fce00078eb8ff */
.L_x_61:
[----:B------:R-:W-:Y:S05]  /*30a0*/  BSYNC.RECONVERGENT B1 ;  /* 0x0000000000017941 */ /* 0x000fea0003800200 */
.L_x_58:
[----:B------:R-:W-:Y:S05]  /*30b0*/  BRA `(.L_x_62) ;  /* 0x0000000000207947 */ /* 0x000fea0003800000 */
.L_x_57:
[----:B------:R-:W-:-:S04]  /*30c0*/  LOP3.LUT R18, R18, 0x80000000, R57, 0x48, !PT ;  /* 0x8000000012127812 */ /* 0x000fc800078e4839 */
[----:B------:R-:W-:Y:S01]  /*30d0*/  LOP3.LUT R0, R18, 0x7f800000, RZ, 0xfc, !PT ;  /* 0x7f80000012007812 */ /* 0x000fe200078efcff */
[----:B------:R-:W-:Y:S06]  /*30e0*/  BRA `(.L_x_62) ;  /* 0x0000000000147947 */ /* 0x000fec0003800000 */
.L_x_56:
[----:B------:R-:W-:Y:S01]  /*30f0*/  LOP3.LUT R0, R18, 0x80000000, R57, 0x48, !PT ;  /* 0x8000000012007812 */ /* 0x000fe200078e4839 */
[----:B------:R-:W-:Y:S06]  /*3100*/  BRA `(.L_x_62) ;  /* 0x00000000000c7947 */ /* 0x000fec0003800000 */
.L_x_55:
[----:B------:R-:W0:Y:S01]  /*3110*/  MUFU.RSQ R0, -QNAN ;  /* 0xffc0000000007908 */ /* 0x000e220000001400 */
[----:B------:R-:W-:Y:S05]  /*3120*/  BRA `(.L_x_62) ;  /* 0x0000000000047947 */ /* 0x000fea0003800000 */
.L_x_54:
[----:B------:R-:W-:-:S07]  /*3130*/  FADD.FTZ R0, R57, R18 ;  /* 0x0000001239007221 */ /* 0x000fce0000010000 */
.L_x_62:
[----:B------:R-:W-:Y:S05]  /*3140*/  BSYNC.RECONVERGENT B0 ;  /* 0x0000000000007941 */ /* 0x000fea0003800200 */
.L_x_52:
[----:B------:R-:W-:-:S04]  /*3150*/  HFMA2 R15, -RZ, RZ, 0, 0 ;  /* 0x00000000ff0f7431 */ /* 0x000fc800000001ff */
[----:B0-----:R-:W-:Y:S05]  /*3160*/  RET.REL.NODEC R14 `(_Z15trace_on_prismsP8prism_cujP6ray_cujP6float4) ;  /* 0xffffffcc0ea47950 */ /* 0x001fea0003c3ffff */
.L_x_63:
[----:B------:R-:W-:-:S00]  /*3170*/  BRA `(.L_x_63) ;  /* 0xfffffffc00fc7947 */ /* 0x000fc0000383ffff */
[----:B------:R-:W-:-:S00]  /*3180*/  NOP ;  /* 0x0000000000007918 */ /* 0x000fc00000000000 */
[----:B------:R-:W-:-:S00]  /*3190*/  NOP ;  /* 0x0000000000007918 */ /* 0x000fc00000000000 */
[----:B------:R-:W-:-:S00]  /*31a0*/  NOP ;  /* 0x0000000000007918 */ /* 0x000fc00000000000 */
[----:B------:R-:W-:-:S00]  /*31b0*/  NOP ;  /* 0x0000000000007918 */ /* 0x000fc00000000000 */
[----:B------:R-:W-:-:S00]  /*31c0*/  NOP ;  /* 0x0000000000007918 */ /* 0x000fc00000000000 */
[----:B------:R-:W-:-:S00]  /*31d0*/  NOP ;  /* 0x0000000000007918 */ /* 0x000fc00000000000 */
[----:B------:R-:W-:-:S00]  /*31e0*/  NOP ;  /* 0x0000000000007918 */ /* 0x000fc00000000000 */
[----:B------:R-:W-:-:S00]  /*31f0*/  NOP ;  /* 0x0000000000007918 */ /* 0x000fc00000000000 */
.L_x_64:


//--------------------- .nv.shared.reserved.0     --------------------------
	.section	.nv.shared.reserved.0,"aw",@nobits
	.weak		__nv_reservedSMEM_offset_0_alias
	.size		__nv_reservedSMEM_offset_0_alias, 0, 64
	.other		__nv_reservedSMEM_offset_0_alias,@"STO_CUDA_RESERVED_SHARED STV_DEFAULT"
__nv_reservedSMEM_offset_0_alias:
	.zero		0
	.zero		64


//--------------------- .nv.constant0._Z15trace_on_prismsP8prism_cujP6ray_cujP6float4 --------------------------
	.section	.nv.constant0._Z15trace_on_prismsP8prism_cujP6ray_cujP6float4,"a",@progbits
	.sectionflags	@""
	.align	4
.nv.constant0._Z15trace_on_prismsP8prism_cujP6ray_cujP6float4:
	.zero		936


//--------------------- SYMBOLS --------------------------

	.type		.nv.reservedSmem.offset0,@object
	.size		.nv.reservedSmem.offset0,0x4
